//
// Generated by NVIDIA NVVM Compiler
//
// Compiler Build ID: CL-36424714
// Cuda compilation tools, release 13.0, V13.0.88
// Based on NVVM 20.0.0
//

.version 9.0
.target sm_100
.address_size 64

	// .globl	_Z9init_linePfS_i
.func  (.param .align 16 .b8 func_retval0[16]) __internal_trig_reduction_slowpathd
(
	.param .b64 __internal_trig_reduction_slowpathd_param_0
)
;
.global .align 8 .b8 __cudart_i2opi_d[144] = {8, 93, 141, 31, 177, 95, 251, 107, 234, 146, 82, 138, 247, 57, 7, 61, 123, 241, 229, 235, 199, 186, 39, 117, 45, 234, 95, 158, 102, 63, 70, 79, 183, 9, 203, 39, 207, 126, 54, 109, 31, 109, 10, 90, 139, 17, 47, 239, 15, 152, 5, 222, 255, 151, 248, 31, 59, 40, 249, 189, 139, 95, 132, 156, 244, 57, 83, 131, 57, 214, 145, 57, 65, 126, 95, 180, 38, 112, 156, 233, 132, 68, 187, 46, 245, 53, 130, 232, 62, 167, 41, 177, 28, 235, 29, 254, 28, 146, 209, 9, 234, 46, 73, 6, 224, 210, 77, 66, 58, 110, 36, 183, 97, 197, 187, 222, 171, 99, 81, 254, 65, 144, 67, 60, 153, 149, 98, 219, 192, 221, 52, 245, 209, 87, 39, 252, 41, 21, 68, 78, 110, 131, 249, 162};
.global .align 16 .b8 __cudart_sin_cos_coeffs[128] = {70, 210, 176, 44, 241, 229, 90, 190, 146, 227, 172, 105, 227, 29, 199, 62, 161, 98, 219, 25, 160, 1, 42, 191, 24, 8, 17, 17, 17, 17, 129, 63, 84, 85, 85, 85, 85, 85, 197, 191, 0, 0, 0, 0, 0, 0, 0, 0, 0, 0, 0, 0, 0, 0, 0, 0, 100, 129, 253, 32, 131, 255, 168, 189, 40, 133, 239, 193, 167, 238, 33, 62, 217, 230, 6, 142, 79, 126, 146, 190, 233, 188, 221, 25, 160, 1, 250, 62, 71, 93, 193, 22, 108, 193, 86, 191, 81, 85, 85, 85, 85, 85, 165, 63, 0, 0, 0, 0, 0, 0, 224, 191, 0, 0, 0, 0, 0, 0, 240, 63};

.visible .entry _Z9init_linePfS_i(
	.param .u64 .ptr .align 1 _Z9init_linePfS_i_param_0,
	.param .u64 .ptr .align 1 _Z9init_linePfS_i_param_1,
	.param .u32 _Z9init_linePfS_i_param_2
)
{
	.reg .pred 	%p<5>;
	.reg .b32 	%r<16>;
	.reg .b32 	%f<5>;
	.reg .b64 	%rd<12>;
	.reg .b64 	%fd<35>;

	ld.param.u64 	%rd1, [_Z9init_linePfS_i_param_0];
	ld.param.u64 	%rd2, [_Z9init_linePfS_i_param_1];
	ld.param.u32 	%r5, [_Z9init_linePfS_i_param_2];
	mov.u32 	%r6, %ctaid.x;
	mov.u32 	%r7, %ntid.x;
	mov.u32 	%r8, %tid.x;
	mad.lo.s32 	%r1, %r6, %r7, %r8;
	cvt.rn.f32.u32 	%f1, %r1;
	add.s32 	%r9, %r5, -1;
	cvt.rn.f32.s32 	%f2, %r9;
	div.rn.f32 	%f3, %f1, %f2;
	cvt.f64.f32 	%fd7, %f3;
	mul.f64 	%fd1, %fd7, 0d401921FB53C8D4F1;
	abs.f64 	%fd2, %fd1;
	setp.neu.f64 	%p1, %fd2, 0d7FF0000000000000;
	@%p1 bra 	$L__BB0_2;
	mov.f64 	%fd13, 0d0000000000000000;
	mul.rn.f64 	%fd34, %fd1, %fd13;
	mov.b32 	%r15, 0;
	bra.uni 	$L__BB0_4;
$L__BB0_2:
	mul.f64 	%fd8, %fd1, 0d3FE45F306DC9C883;
	cvt.rni.s32.f64 	%r15, %fd8;
	cvt.rn.f64.s32 	%fd9, %r15;
	fma.rn.f64 	%fd10, %fd9, 0dBFF921FB54442D18, %fd1;
	fma.rn.f64 	%fd11, %fd9, 0dBC91A62633145C00, %fd10;
	fma.rn.f64 	%fd34, %fd9, 0dB97B839A252049C0, %fd11;
	setp.ltu.f64 	%p2, %fd2, 0d41E0000000000000;
	@%p2 bra 	$L__BB0_4;
	{ // callseq 0, 0
	.param .b64 param0;
	st.param.f64 	[param0], %fd1;
	.param .align 16 .b8 retval0[16];
	call.uni (retval0), 
	__internal_trig_reduction_slowpathd, 
	(
	param0
	);
	ld.param.f64 	%fd34, [retval0];
	ld.param.b32 	%r15, [retval0+8];
	} // callseq 0
$L__BB0_4:
	cvta.to.global.u64 	%rd3, %rd1;
	cvta.to.global.u64 	%rd4, %rd2;
	shl.b32 	%r12, %r15, 6;
	cvt.u64.u32 	%rd5, %r12;
	and.b64  	%rd6, %rd5, 64;
	mov.u64 	%rd7, __cudart_sin_cos_coeffs;
	add.s64 	%rd8, %rd7, %rd6;
	mul.rn.f64 	%fd14, %fd34, %fd34;
	and.b32  	%r13, %r15, 1;
	setp.eq.b32 	%p3, %r13, 1;
	selp.f64 	%fd15, 0dBDA8FF8320FD8164, 0d3DE5DB65F9785EBA, %p3;
	ld.global.nc.v2.f64 	{%fd16, %fd17}, [%rd8];
	fma.rn.f64 	%fd18, %fd15, %fd14, %fd16;
	fma.rn.f64 	%fd19, %fd18, %fd14, %fd17;
	ld.global.nc.v2.f64 	{%fd20, %fd21}, [%rd8+16];
	fma.rn.f64 	%fd22, %fd19, %fd14, %fd20;
	fma.rn.f64 	%fd23, %fd22, %fd14, %fd21;
	ld.global.nc.v2.f64 	{%fd24, %fd25}, [%rd8+32];
	fma.rn.f64 	%fd26, %fd23, %fd14, %fd24;
	fma.rn.f64 	%fd27, %fd26, %fd14, %fd25;
	fma.rn.f64 	%fd28, %fd27, %fd34, %fd34;
	fma.rn.f64 	%fd29, %fd27, %fd14, 0d3FF0000000000000;
	selp.f64 	%fd30, %fd29, %fd28, %p3;
	and.b32  	%r14, %r15, 2;
	setp.eq.s32 	%p4, %r14, 0;
	mov.f64 	%fd31, 0d0000000000000000;
	sub.f64 	%fd32, %fd31, %fd30;
	selp.f64 	%fd33, %fd30, %fd32, %p4;
	cvt.rn.f32.f64 	%f4, %fd33;
	mul.wide.u32 	%rd9, %r1, 4;
	add.s64 	%rd10, %rd3, %rd9;
	st.global.f32 	[%rd10], %f4;
	add.s64 	%rd11, %rd4, %rd9;
	st.global.f32 	[%rd11], %f4;
	ret;

}
	// .globl	_Z6updatePfS_S_ii
.visible .entry _Z6updatePfS_S_ii(
	.param .u64 .ptr .align 1 _Z6updatePfS_S_ii_param_0,
	.param .u64 .ptr .align 1 _Z6updatePfS_S_ii_param_1,
	.param .u64 .ptr .align 1 _Z6updatePfS_S_ii_param_2,
	.param .u32 _Z6updatePfS_S_ii_param_3,
	.param .u32 _Z6updatePfS_S_ii_param_4
)
{
	.reg .pred 	%p<13>;
	.reg .b32 	%r<17>;
	.reg .b32 	%f<110>;
	.reg .b64 	%rd<11>;
	.reg .b64 	%fd<61>;

	ld.param.u64 	%rd4, [_Z6updatePfS_S_ii_param_0];
	ld.param.u64 	%rd5, [_Z6updatePfS_S_ii_param_1];
	ld.param.u64 	%rd6, [_Z6updatePfS_S_ii_param_2];
	ld.param.u32 	%r6, [_Z6updatePfS_S_ii_param_3];
	ld.param.u32 	%r7, [_Z6updatePfS_S_ii_param_4];
	setp.lt.s32 	%p2, %r6, 1;
	@%p2 bra 	$L__BB1_42;
	mov.u32 	%r8, %tid.x;
	mov.u32 	%r9, %ntid.x;
	mov.u32 	%r10, %ctaid.x;
	mad.lo.s32 	%r11, %r10, %r9, %r8;
	cvta.to.global.u64 	%rd7, %rd4;
	cvta.to.global.u64 	%rd8, %rd5;
	cvta.to.global.u64 	%rd9, %rd6;
	setp.eq.s32 	%p3, %r11, 0;
	add.s32 	%r13, %r7, -1;
	setp.eq.s32 	%p4, %r11, %r13;
	or.pred  	%p1, %p3, %p4;
	mul.wide.u32 	%rd10, %r11, 4;
	add.s64 	%rd1, %rd7, %rd10;
	add.s64 	%rd2, %rd8, %rd10;
	add.s64 	%rd3, %rd9, %rd10;
	and.b32  	%r1, %r6, 7;
	setp.lt.u32 	%p5, %r6, 8;
	@%p5 bra 	$L__BB1_20;
	and.b32  	%r14, %r6, 2147483640;
	neg.s32 	%r16, %r14;
$L__BB1_3:
	.pragma "nounroll";
	mov.f32 	%f95, 0f00000000;
	@%p1 bra 	$L__BB1_5;
	ld.global.f32 	%f43, [%rd1];
	cvt.f64.f32 	%fd1, %f43;
	mul.f64 	%fd2, %fd1, 0d3FFD1EB851EB851F;
	ld.global.f32 	%f44, [%rd2];
	cvt.f64.f32 	%fd3, %f44;
	sub.f64 	%fd4, %fd2, %fd3;
	cvt.rn.f32.f64 	%f95, %fd4;
$L__BB1_5:
	st.global.f32 	[%rd3], %f95;
	ld.global.f32 	%f46, [%rd1];
	st.global.f32 	[%rd2], %f46;
	ld.global.f32 	%f3, [%rd3];
	st.global.f32 	[%rd1], %f3;
	mov.f32 	%f96, 0f00000000;
	@%p1 bra 	$L__BB1_7;
	cvt.f64.f32 	%fd5, %f3;
	mul.f64 	%fd6, %fd5, 0d3FFD1EB851EB851F;
	ld.global.f32 	%f47, [%rd2];
	cvt.f64.f32 	%fd7, %f47;
	sub.f64 	%fd8, %fd6, %fd7;
	cvt.rn.f32.f64 	%f96, %fd8;
$L__BB1_7:
	st.global.f32 	[%rd3], %f96;
	ld.global.f32 	%f49, [%rd1];
	st.global.f32 	[%rd2], %f49;
	ld.global.f32 	%f6, [%rd3];
	st.global.f32 	[%rd1], %f6;
	mov.f32 	%f97, 0f00000000;
	@%p1 bra 	$L__BB1_9;
	cvt.f64.f32 	%fd9, %f6;
	mul.f64 	%fd10, %fd9, 0d3FFD1EB851EB851F;
	ld.global.f32 	%f50, [%rd2];
	cvt.f64.f32 	%fd11, %f50;
	sub.f64 	%fd12, %fd10, %fd11;
	cvt.rn.f32.f64 	%f97, %fd12;
$L__BB1_9:
	st.global.f32 	[%rd3], %f97;
	ld.global.f32 	%f52, [%rd1];
	st.global.f32 	[%rd2], %f52;
	ld.global.f32 	%f9, [%rd3];
	st.global.f32 	[%rd1], %f9;
	mov.f32 	%f98, 0f00000000;
	@%p1 bra 	$L__BB1_11;
	cvt.f64.f32 	%fd13, %f9;
	mul.f64 	%fd14, %fd13, 0d3FFD1EB851EB851F;
	ld.global.f32 	%f53, [%rd2];
	cvt.f64.f32 	%fd15, %f53;
	sub.f64 	%fd16, %fd14, %fd15;
	cvt.rn.f32.f64 	%f98, %fd16;
$L__BB1_11:
	st.global.f32 	[%rd3], %f98;
	ld.global.f32 	%f55, [%rd1];
	st.global.f32 	[%rd2], %f55;
	ld.global.f32 	%f12, [%rd3];
	st.global.f32 	[%rd1], %f12;
	mov.f32 	%f99, 0f00000000;
	@%p1 bra 	$L__BB1_13;
	cvt.f64.f32 	%fd17, %f12;
	mul.f64 	%fd18, %fd17, 0d3FFD1EB851EB851F;
	ld.global.f32 	%f56, [%rd2];
	cvt.f64.f32 	%fd19, %f56;
	sub.f64 	%fd20, %fd18, %fd19;
	cvt.rn.f32.f64 	%f99, %fd20;
$L__BB1_13:
	st.global.f32 	[%rd3], %f99;
	ld.global.f32 	%f58, [%rd1];
	st.global.f32 	[%rd2], %f58;
	ld.global.f32 	%f15, [%rd3];
	st.global.f32 	[%rd1], %f15;
	mov.f32 	%f100, 0f00000000;
	@%p1 bra 	$L__BB1_15;
	cvt.f64.f32 	%fd21, %f15;
	mul.f64 	%fd22, %fd21, 0d3FFD1EB851EB851F;
	ld.global.f32 	%f59, [%rd2];
	cvt.f64.f32 	%fd23, %f59;
	sub.f64 	%fd24, %fd22, %fd23;
	cvt.rn.f32.f64 	%f100, %fd24;
$L__BB1_15:
	st.global.f32 	[%rd3], %f100;
	ld.global.f32 	%f61, [%rd1];
	st.global.f32 	[%rd2], %f61;
	ld.global.f32 	%f18, [%rd3];
	st.global.f32 	[%rd1], %f18;
	mov.f32 	%f101, 0f00000000;
	@%p1 bra 	$L__BB1_17;
	cvt.f64.f32 	%fd25, %f18;
	mul.f64 	%fd26, %fd25, 0d3FFD1EB851EB851F;
	ld.global.f32 	%f62, [%rd2];
	cvt.f64.f32 	%fd27, %f62;
	sub.f64 	%fd28, %fd26, %fd27;
	cvt.rn.f32.f64 	%f101, %fd28;
$L__BB1_17:
	st.global.f32 	[%rd3], %f101;
	ld.global.f32 	%f64, [%rd1];
	st.global.f32 	[%rd2], %f64;
	ld.global.f32 	%f21, [%rd3];
	st.global.f32 	[%rd1], %f21;
	mov.f32 	%f102, 0f00000000;
	@%p1 bra 	$L__BB1_19;
	cvt.f64.f32 	%fd29, %f21;
	mul.f64 	%fd30, %fd29, 0d3FFD1EB851EB851F;
	ld.global.f32 	%f65, [%rd2];
	cvt.f64.f32 	%fd31, %f65;
	sub.f64 	%fd32, %fd30, %fd31;
	cvt.rn.f32.f64 	%f102, %fd32;
$L__BB1_19:
	st.global.f32 	[%rd3], %f102;
	ld.global.f32 	%f66, [%rd1];
	st.global.f32 	[%rd2], %f66;
	ld.global.f32 	%f67, [%rd3];
	st.global.f32 	[%rd1], %f67;
	add.s32 	%r16, %r16, 8;
	setp.ne.s32 	%p6, %r16, 0;
	@%p6 bra 	$L__BB1_3;
$L__BB1_20:
	setp.eq.s32 	%p7, %r1, 0;
	@%p7 bra 	$L__BB1_42;
	and.b32  	%r5, %r6, 3;
	setp.lt.u32 	%p8, %r1, 4;
	@%p8 bra 	$L__BB1_31;
	mov.f32 	%f103, 0f00000000;
	@%p1 bra 	$L__BB1_24;
	ld.global.f32 	%f69, [%rd1];
	cvt.f64.f32 	%fd33, %f69;
	mul.f64 	%fd34, %fd33, 0d3FFD1EB851EB851F;
	ld.global.f32 	%f70, [%rd2];
	cvt.f64.f32 	%fd35, %f70;
	sub.f64 	%fd36, %fd34, %fd35;
	cvt.rn.f32.f64 	%f103, %fd36;
$L__BB1_24:
	st.global.f32 	[%rd3], %f103;
	ld.global.f32 	%f72, [%rd1];
	st.global.f32 	[%rd2], %f72;
	ld.global.f32 	%f26, [%rd3];
	st.global.f32 	[%rd1], %f26;
	mov.f32 	%f104, 0f00000000;
	@%p1 bra 	$L__BB1_26;
	cvt.f64.f32 	%fd37, %f26;
	mul.f64 	%fd38, %fd37, 0d3FFD1EB851EB851F;
	ld.global.f32 	%f73, [%rd2];
	cvt.f64.f32 	%fd39, %f73;
	sub.f64 	%fd40, %fd38, %fd39;
	cvt.rn.f32.f64 	%f104, %fd40;
$L__BB1_26:
	st.global.f32 	[%rd3], %f104;
	ld.global.f32 	%f75, [%rd1];
	st.global.f32 	[%rd2], %f75;
	ld.global.f32 	%f29, [%rd3];
	st.global.f32 	[%rd1], %f29;
	mov.f32 	%f105, 0f00000000;
	@%p1 bra 	$L__BB1_28;
	cvt.f64.f32 	%fd41, %f29;
	mul.f64 	%fd42, %fd41, 0d3FFD1EB851EB851F;
	ld.global.f32 	%f76, [%rd2];
	cvt.f64.f32 	%fd43, %f76;
	sub.f64 	%fd44, %fd42, %fd43;
	cvt.rn.f32.f64 	%f105, %fd44;
$L__BB1_28:
	st.global.f32 	[%rd3], %f105;
	ld.global.f32 	%f78, [%rd1];
	st.global.f32 	[%rd2], %f78;
	ld.global.f32 	%f32, [%rd3];
	st.global.f32 	[%rd1], %f32;
	mov.f32 	%f106, 0f00000000;
	@%p1 bra 	$L__BB1_30;
	cvt.f64.f32 	%fd45, %f32;
	mul.f64 	%fd46, %fd45, 0d3FFD1EB851EB851F;
	ld.global.f32 	%f79, [%rd2];
	cvt.f64.f32 	%fd47, %f79;
	sub.f64 	%fd48, %fd46, %fd47;
	cvt.rn.f32.f64 	%f106, %fd48;
$L__BB1_30:
	st.global.f32 	[%rd3], %f106;
	ld.global.f32 	%f80, [%rd1];
	st.global.f32 	[%rd2], %f80;
	ld.global.f32 	%f81, [%rd3];
	st.global.f32 	[%rd1], %f81;
$L__BB1_31:
	setp.eq.s32 	%p9, %r5, 0;
	@%p9 bra 	$L__BB1_42;
	setp.eq.s32 	%p10, %r5, 1;
	@%p10 bra 	$L__BB1_38;
	mov.f32 	%f107, 0f00000000;
	@%p1 bra 	$L__BB1_35;
	ld.global.f32 	%f83, [%rd1];
	cvt.f64.f32 	%fd49, %f83;
	mul.f64 	%fd50, %fd49, 0d3FFD1EB851EB851F;
	ld.global.f32 	%f84, [%rd2];
	cvt.f64.f32 	%fd51, %f84;
	sub.f64 	%fd52, %fd50, %fd51;
	cvt.rn.f32.f64 	%f107, %fd52;
$L__BB1_35:
	st.global.f32 	[%rd3], %f107;
	ld.global.f32 	%f86, [%rd1];
	st.global.f32 	[%rd2], %f86;
	ld.global.f32 	%f37, [%rd3];
	st.global.f32 	[%rd1], %f37;
	mov.f32 	%f108, 0f00000000;
	@%p1 bra 	$L__BB1_37;
	cvt.f64.f32 	%fd53, %f37;
	mul.f64 	%fd54, %fd53, 0d3FFD1EB851EB851F;
	ld.global.f32 	%f87, [%rd2];
	cvt.f64.f32 	%fd55, %f87;
	sub.f64 	%fd56, %fd54, %fd55;
	cvt.rn.f32.f64 	%f108, %fd56;
$L__BB1_37:
	st.global.f32 	[%rd3], %f108;
	ld.global.f32 	%f88, [%rd1];
	st.global.f32 	[%rd2], %f88;
	ld.global.f32 	%f89, [%rd3];
	st.global.f32 	[%rd1], %f89;
$L__BB1_38:
	and.b32  	%r15, %r6, 1;
	setp.eq.b32 	%p11, %r15, 1;
	not.pred 	%p12, %p11;
	@%p12 bra 	$L__BB1_42;
	mov.f32 	%f109, 0f00000000;
	@%p1 bra 	$L__BB1_41;
	ld.global.f32 	%f91, [%rd1];
	cvt.f64.f32 	%fd57, %f91;
	mul.f64 	%fd58, %fd57, 0d3FFD1EB851EB851F;
	ld.global.f32 	%f92, [%rd2];
	cvt.f64.f32 	%fd59, %f92;
	sub.f64 	%fd60, %fd58, %fd59;
	cvt.rn.f32.f64 	%f109, %fd60;
$L__BB1_41:
	st.global.f32 	[%rd3], %f109;
	ld.global.f32 	%f93, [%rd1];
	st.global.f32 	[%rd2], %f93;
	ld.global.f32 	%f94, [%rd3];
	st.global.f32 	[%rd1], %f94;
$L__BB1_42:
	ret;

}
.func  (.param .align 16 .b8 func_retval0[16]) __internal_trig_reduction_slowpathd(
	.param .b64 __internal_trig_reduction_slowpathd_param_0
)
{
	.local .align 8 .b8 	__local_depot2[40];
	.reg .b64 	%SP;
	.reg .b64 	%SPL;
	.reg .pred 	%p<10>;
	.reg .b32 	%r<47>;
	.reg .b64 	%rd<74>;
	.reg .b64 	%fd<5>;

	mov.u64 	%SPL, __local_depot2;
	ld.param.f64 	%fd4, [__internal_trig_reduction_slowpathd_param_0];
	add.u64 	%rd1, %SPL, 0;
	{
	.reg .b32 %temp; 
	mov.b64 	{%temp, %r1}, %fd4;
	}
	shr.u32 	%r2, %r1, 20;
	and.b32  	%r3, %r2, 2047;
	setp.eq.s32 	%p1, %r3, 2047;
	mov.b32 	%r46, 0;
	@%p1 bra 	$L__BB2_9;
	add.s32 	%r20, %r3, -1024;
	mov.b64 	%rd20, %fd4;
	shl.b64 	%rd2, %rd20, 11;
	shr.u32 	%r4, %r20, 6;
	sub.s32 	%r45, 15, %r4;
	sub.s32 	%r21, 19, %r4;
	setp.lt.u32 	%p2, %r20, 128;
	selp.b32 	%r6, 18, %r21, %p2;
	setp.ge.s32 	%p3, %r45, %r6;
	mov.b64 	%rd70, 0;
	@%p3 bra 	$L__BB2_4;
	add.s32 	%r23, %r6, %r4;
	neg.s32 	%r43, %r23;
	or.b64  	%rd3, %rd2, -9223372036854775808;
	mov.b64 	%rd70, 0;
	mov.b32 	%r42, 0;
	mov.u64 	%rd25, __cudart_i2opi_d;
	mov.u32 	%r44, %r45;
$L__BB2_3:
	.pragma "nounroll";
	mul.wide.s32 	%rd22, %r42, 8;
	add.s64 	%rd23, %rd1, %rd22;
	mul.wide.s32 	%rd24, %r44, 8;
	add.s64 	%rd26, %rd25, %rd24;
	ld.global.nc.u64 	%rd27, [%rd26];
	{
	.reg .u32 %r0, %r1, %r2, %r3, %alo, %ahi, %blo, %bhi, %clo, %chi;
	mov.b64 	{%alo,%ahi}, %rd27;
	mov.b64 	{%blo,%bhi}, %rd3;
	mov.b64 	{%clo,%chi}, %rd70;
	mad.lo.cc.u32 	%r0, %alo, %blo, %clo;
	madc.hi.cc.u32 	%r1, %alo, %blo, %chi;
	madc.hi.u32 	%r2, %alo, %bhi, 0;
	mad.lo.cc.u32 	%r1, %alo, %bhi, %r1;
	madc.hi.cc.u32 	%r2, %ahi, %blo, %r2;
	madc.hi.u32 	%r3, %ahi, %bhi, 0;
	mad.lo.cc.u32 	%r1, %ahi, %blo, %r1;
	madc.lo.cc.u32 	%r2, %ahi, %bhi, %r2;
	addc.u32 	%r3, %r3, 0;
	mov.b64 	%rd28, {%r0,%r1};
	mov.b64 	%rd70, {%r2,%r3};
	}
	st.local.u64 	[%rd23], %rd28;
	add.s32 	%r44, %r44, 1;
	add.s32 	%r43, %r43, 1;
	add.s32 	%r42, %r42, 1;
	setp.ne.s32 	%p4, %r43, -15;
	mov.u32 	%r45, %r6;
	@%p4 bra 	$L__BB2_3;
$L__BB2_4:
	cvt.s64.s32 	%rd29, %r45;
	cvt.u64.u32 	%rd30, %r4;
	add.s64 	%rd31, %rd30, %rd29;
	shl.b64 	%rd32, %rd31, 3;
	add.s64 	%rd33, %rd1, %rd32;
	st.local.u64 	[%rd33+-120], %rd70;
	and.b32  	%r15, %r2, 63;
	ld.local.u64 	%rd72, [%rd1+16];
	ld.local.u64 	%rd71, [%rd1+24];
	setp.eq.s32 	%p5, %r15, 0;
	@%p5 bra 	$L__BB2_6;
	shl.b64 	%rd34, %rd71, %r15;
	shr.u64 	%rd35, %rd72, 1;
	xor.b32  	%r24, %r15, 63;
	shr.u64 	%rd36, %rd35, %r24;
	or.b64  	%rd71, %rd34, %rd36;
	ld.local.u64 	%rd37, [%rd1+8];
	shl.b64 	%rd38, %rd72, %r15;
	shr.u64 	%rd39, %rd37, 1;
	shr.u64 	%rd40, %rd39, %r24;
	or.b64  	%rd72, %rd38, %rd40;
$L__BB2_6:
	and.b32  	%r25, %r1, -2147483648;
	shr.u64 	%rd41, %rd71, 62;
	cvt.u32.u64 	%r26, %rd41;
	mov.b64 	{%r27, %r28}, %rd71;
	mov.b64 	{%r29, %r30}, %rd72;
	shf.l.wrap.b32 	%r31, %r30, %r27, 2;
	shf.l.wrap.b32 	%r32, %r27, %r28, 2;
	mov.b64 	%rd42, {%r31, %r32};
	shl.b64 	%rd43, %rd72, 2;
	shr.u64 	%rd44, %rd42, 63;
	cvt.u32.u64 	%r33, %rd44;
	add.s32 	%r34, %r33, %r26;
	setp.eq.s32 	%p6, %r25, 0;
	neg.s32 	%r35, %r34;
	selp.b32 	%r46, %r34, %r35, %p6;
	setp.gt.s64 	%p7, %rd42, -1;
	mov.b64 	%rd45, 0;
	{
	.reg .u32 %r0, %r1, %r2, %r3, %a0, %a1, %a2, %a3, %b0, %b1, %b2, %b3;
	mov.b64 	{%a0,%a1}, %rd45;
	mov.b64 	{%a2,%a3}, %rd45;
	mov.b64 	{%b0,%b1}, %rd43;
	mov.b64 	{%b2,%b3}, %rd42;
	sub.cc.u32 	%r0, %a0, %b0;
	subc.cc.u32 	%r1, %a1, %b1;
	subc.cc.u32 	%r2, %a2, %b2;
	subc.u32 	%r3, %a3, %b3;
	mov.b64 	%rd46, {%r0,%r1};
	mov.b64 	%rd47, {%r2,%r3};
	}
	xor.b32  	%r36, %r25, -2147483648;
	selp.b64 	%rd73, %rd42, %rd47, %p7;
	selp.b64 	%rd14, %rd43, %rd46, %p7;
	selp.b32 	%r17, %r25, %r36, %p7;
	clz.b64 	%r37, %rd73;
	cvt.u64.u32 	%rd15, %r37;
	setp.eq.s32 	%p8, %r37, 0;
	@%p8 bra 	$L__BB2_8;
	cvt.u32.u64 	%r38, %rd15;
	and.b32  	%r39, %r38, 63;
	shl.b64 	%rd48, %rd73, %r39;
	shr.u64 	%rd49, %rd14, 1;
	not.b32 	%r40, %r38;
	and.b32  	%r41, %r40, 63;
	shr.u64 	%rd50, %rd49, %r41;
	or.b64  	%rd73, %rd48, %rd50;
$L__BB2_8:
	mov.b64 	%rd51, -3958705157555305931;
	{
	.reg .u32 %r0, %r1, %r2, %r3, %alo, %ahi, %blo, %bhi;
	mov.b64 	{%alo,%ahi}, %rd73;
	mov.b64 	{%blo,%bhi}, %rd51;
	mul.lo.u32 	%r0, %alo, %blo;
	mul.hi.u32 	%r1, %alo, %blo;
	mad.lo.cc.u32 	%r1, %alo, %bhi, %r1;
	madc.hi.u32 	%r2, %alo, %bhi, 0;
	mad.lo.cc.u32 	%r1, %ahi, %blo, %r1;
	madc.hi.cc.u32 	%r2, %ahi, %blo, %r2;
	madc.hi.u32 	%r3, %ahi, %bhi, 0;
	mad.lo.cc.u32 	%r2, %ahi, %bhi, %r2;
	addc.u32 	%r3, %r3, 0;
	mov.b64 	%rd52, {%r0,%r1};
	mov.b64 	%rd53, {%r2,%r3};
	}
	setp.gt.s64 	%p9, %rd53, 0;
	{
	.reg .u32 %r0, %r1, %r2, %r3, %a0, %a1, %a2, %a3, %b0, %b1, %b2, %b3;
	mov.b64 	{%a0,%a1}, %rd52;
	mov.b64 	{%a2,%a3}, %rd53;
	mov.b64 	{%b0,%b1}, %rd52;
	mov.b64 	{%b2,%b3}, %rd53;
	add.cc.u32 	%r0, %a0, %b0;
	addc.cc.u32 	%r1, %a1, %b1;
	addc.cc.u32 	%r2, %a2, %b2;
	addc.u32 	%r3, %a3, %b3;
	mov.b64 	%rd54, {%r0,%r1};
	mov.b64 	%rd55, {%r2,%r3};
	}
	selp.b64 	%rd56, %rd55, %rd53, %p9;
	selp.s64 	%rd57, -1, 0, %p9;
	sub.s64 	%rd58, %rd57, %rd15;
	cvt.u64.u32 	%rd59, %r17;
	shl.b64 	%rd60, %rd59, 32;
	add.s64 	%rd61, %rd56, 1;
	shr.u64 	%rd62, %rd61, 10;
	add.s64 	%rd63, %rd62, 1;
	shr.u64 	%rd64, %rd63, 1;
	shl.b64 	%rd65, %rd58, 52;
	add.s64 	%rd66, %rd65, %rd64;
	add.s64 	%rd67, %rd66, 4602678819172646912;
	or.b64  	%rd68, %rd67, %rd60;
	mov.b64 	%fd4, %rd68;
$L__BB2_9:
	st.param.f64 	[func_retval0], %fd4;
	st.param.b32 	[func_retval0+8], %r46;
	ret;

}


// ===== COMPILED SASS (sm_100) =====

	.target	sm_100

	.elftype	@"ET_EXEC"


//--------------------- .note.nv.tkinfo           --------------------------
	.section	.note.nv.tkinfo,"",@"SHT_NOTE"
	.sectionflags	@"SHF_NOTE_NV_TKINFO"
	.tkinfo
        /*0018*/ 	.word	0x00000002
        /*0030*/ 	.string	""
        /*0030*/ 	.string	"ptxas"
        /*0030*/ 	.string	"Cuda compilation tools, release 13.0, V13.0.88"
        /*0030*/ 	.string	"Build cuda_13.0.r13.0/compiler.36424714_0"
        /*0030*/ 	.string	"-arch sm_100 -m 64 "



//--------------------- .note.nv.cuinfo           --------------------------
	.section	.note.nv.cuinfo,"",@"SHT_NOTE"
	.sectionflags	@"SHF_NOTE_NV_CUINFO"
        /*0018*/ 	.short	0x0002
        /*001a*/ 	.short	0x0064
        /*001c*/ 	.short	0x0082
	.zero		2


//--------------------- .nv.info                  --------------------------
	.section	.nv.info,"",@"SHT_CUDA_INFO"
	.align	4


	//----- nvinfo : EIATTR_REGCOUNT
	.align		4
        /*0000*/ 	.byte	0x04, 0x2f
        /*0002*/ 	.short	(.L_3 - .L_2)
	.align		4
.L_2:
        /*0004*/ 	.word	index@(_Z9init_linePfS_i)
        /*0008*/ 	.word	0x0000001c


	//----- nvinfo : EIATTR_FRAME_SIZE
	.align		4
.L_3:
        /*000c*/ 	.byte	0x04, 0x11
        /*000e*/ 	.short	(.L_5 - .L_4)
	.align		4
.L_4:
        /*0010*/ 	.word	index@($_Z9init_linePfS_i$__internal_trig_reduction_slowpathd)
        /*0014*/ 	.word	0x00000028


	//----- nvinfo : EIATTR_FRAME_SIZE
	.align		4
.L_5:
        /*0018*/ 	.byte	0x04, 0x11
        /*001a*/ 	.short	(.L_7 - .L_6)
	.align		4
.L_6:
        /*001c*/ 	.word	index@($__internal_0_$__cuda_sm3x_div_rn_noftz_f32_slowpath)
        /*0020*/ 	.word	0x00000028


	//----- nvinfo : EIATTR_FRAME_SIZE
	.align		4
.L_7:
        /*0024*/ 	.byte	0x04, 0x11
        /*0026*/ 	.short	(.L_9 - .L_8)
	.align		4
.L_8:
        /*0028*/ 	.word	index@(_Z9init_linePfS_i)
        /*002c*/ 	.word	0x00000028


	//----- nvinfo : EIATTR_REGCOUNT
	.align		4
.L_9:
        /*0030*/ 	.byte	0x04, 0x2f
        /*0032*/ 	.short	(.L_11 - .L_10)
	.align		4
.L_10:
        /*0034*/ 	.word	index@(_Z6updatePfS_S_ii)
        /*0038*/ 	.word	0x0000001a


	//----- nvinfo : EIATTR_FRAME_SIZE
	.align		4
.L_11:
        /*003c*/ 	.byte	0x04, 0x11
        /*003e*/ 	.short	(.L_13 - .L_12)
	.align		4
.L_12:
        /*0040*/ 	.word	index@(_Z6updatePfS_S_ii)
        /*0044*/ 	.word	0x00000000


	//----- nvinfo : EIATTR_MIN_STACK_SIZE
	.align		4
.L_13:
        /*0048*/ 	.byte	0x04, 0x12
        /*004a*/ 	.short	(.L_15 - .L_14)
	.align		4
.L_14:
        /*004c*/ 	.word	index@(_Z6updatePfS_S_ii)
        /*0050*/ 	.word	0x00000000


	//----- nvinfo : EIATTR_MIN_STACK_SIZE
	.align		4
.L_15:
        /*0054*/ 	.byte	0x04, 0x12
        /*0056*/ 	.short	(.L_17 - .L_16)
	.align		4
.L_16:
        /*0058*/ 	.word	index@(_Z9init_linePfS_i)
        /*005c*/ 	.word	0x00000028
.L_17:


//--------------------- .nv.compat                --------------------------
	.section	.nv.compat,"",@"SHT_CUDA_COMPAT_INFO"
	.align	4
        /*0000*/ 	.byte	0x02, 0x09, 0x00, 0x00, 0x02, 0x02, 0x01, 0x00, 0x02, 0x05, 0x05, 0x00, 0x03, 0x07, 0x01, 0x01
        /*0010*/ 	.byte	0x02, 0x03, 0x00, 0x00, 0x02, 0x06, 0x01, 0x00, 0x04, 0x0b, 0x08, 0x00, 0x01, 0x00, 0x00, 0x00
        /*0020*/ 	.byte	0x00, 0x00, 0x00, 0x00


//--------------------- .nv.info._Z6updatePfS_S_ii --------------------------
	.section	.nv.info._Z6updatePfS_S_ii,"",@"SHT_CUDA_INFO"
	.sectionflags	@""
	.align	4


	//----- nvinfo : EIATTR_CUDA_API_VERSION
	.align		4
        /*0000*/ 	.byte	0x04, 0x37
        /*0002*/ 	.short	(.L_19 - .L_18)
.L_18:
        /*0004*/ 	.word	0x00000082


	//----- nvinfo : EIATTR_KPARAM_INFO
	.align		4
.L_19:
        /*0008*/ 	.byte	0x04, 0x17
        /*000a*/ 	.short	(.L_21 - .L_20)
.L_20:
        /*000c*/ 	.word	0x00000000
        /*0010*/ 	.short	0x0004
        /*0012*/ 	.short	0x001c
        /*0014*/ 	.byte	0x00, 0xf0, 0x11, 0x00


	//----- nvinfo : EIATTR_KPARAM_INFO
	.align		4
.L_21:
        /*0018*/ 	.byte	0x04, 0x17
        /*001a*/ 	.short	(.L_23 - .L_22)
.L_22:
        /*001c*/ 	.word	0x00000000
        /*0020*/ 	.short	0x0003
        /*0022*/ 	.short	0x0018
        /*0024*/ 	.byte	0x00, 0xf0, 0x11, 0x00


	//----- nvinfo : EIATTR_KPARAM_INFO
	.align		4
.L_23:
        /*0028*/ 	.byte	0x04, 0x17
        /*002a*/ 	.short	(.L_25 - .L_24)
.L_24:
        /*002c*/ 	.word	0x00000000
        /*0030*/ 	.short	0x0002
        /*0032*/ 	.short	0x0010
        /*0034*/ 	.byte	0x00, 0xf5, 0x21, 0x00


	//----- nvinfo : EIATTR_KPARAM_INFO
	.align		4
.L_25:
        /*0038*/ 	.byte	0x04, 0x17
        /*003a*/ 	.short	(.L_27 - .L_26)
.L_26:
        /*003c*/ 	.word	0x00000000
        /*0040*/ 	.short	0x0001
        /*0042*/ 	.short	0x0008
        /*0044*/ 	.byte	0x00, 0xf5, 0x21, 0x00


	//----- nvinfo : EIATTR_KPARAM_INFO
	.align		4
.L_27:
        /*0048*/ 	.byte	0x04, 0x17
        /*004a*/ 	.short	(.L_29 - .L_28)
.L_28:
        /*004c*/ 	.word	0x00000000
        /*0050*/ 	.short	0x0000
        /*0052*/ 	.short	0x0000
        /*0054*/ 	.byte	0x00, 0xf5, 0x21, 0x00


	//----- nvinfo : EIATTR_SPARSE_MMA_MASK
	.align		4
.L_29:
        /*0058*/ 	.byte	0x03, 0x50
        /*005a*/ 	.short	0x0000


	//----- nvinfo : EIATTR_MAXREG_COUNT
	.align		4
        /*005c*/ 	.byte	0x03, 0x1b
        /*005e*/ 	.short	0x00ff


	//----- nvinfo : EIATTR_MERCURY_ISA_VERSION
	.align		4
        /*0060*/ 	.byte	0x03, 0x5f
        /*0062*/ 	.short	0x0101


	//----- nvinfo : EIATTR_VRC_CTA_INIT_COUNT
	.align		4
        /*0064*/ 	.byte	0x02, 0x4a
	.zero		1
	.zero		1


	//----- nvinfo : EIATTR_EXIT_INSTR_OFFSETS
	.align		4
        /*0068*/ 	.byte	0x04, 0x1c
        /*006a*/ 	.short	(.L_31 - .L_30)


	//   ....[0]....
.L_30:
        /*006c*/ 	.word	0x00000030


	//   ....[1]....
        /*0070*/ 	.word	0x00000790


	//   ....[2]....
        /*0074*/ 	.word	0x00000b50


	//   ....[3]....
        /*0078*/ 	.word	0x00000d80


	//   ....[4]....
        /*007c*/ 	.word	0x00000ea0


	//----- nvinfo : EIATTR_CRS_STACK_SIZE
	.align		4
.L_31:
        /*0080*/ 	.byte	0x04, 0x1e
        /*0082*/ 	.short	(.L_33 - .L_32)
.L_32:
        /*0084*/ 	.word	0x00000000


	//----- nvinfo : EIATTR_CBANK_PARAM_SIZE
	.align		4
.L_33:
        /*0088*/ 	.byte	0x03, 0x19
        /*008a*/ 	.short	0x0020


	//----- nvinfo : EIATTR_PARAM_CBANK
	.align		4
        /*008c*/ 	.byte	0x04, 0x0a
        /*008e*/ 	.short	(.L_35 - .L_34)
	.align		4
.L_34:
        /*0090*/ 	.word	index@(.nv.constant0._Z6updatePfS_S_ii)
        /*0094*/ 	.short	0x0380
        /*0096*/ 	.short	0x0020


	//----- nvinfo : EIATTR_SW_WAR
	.align		4
.L_35:
        /*0098*/ 	.byte	0x04, 0x36
        /*009a*/ 	.short	(.L_37 - .L_36)
.L_36:
        /*009c*/ 	.word	0x00000008
.L_37:


//--------------------- .nv.info._Z9init_linePfS_i --------------------------
	.section	.nv.info._Z9init_linePfS_i,"",@"SHT_CUDA_INFO"
	.sectionflags	@""
	.align	4


	//----- nvinfo : EIATTR_CUDA_API_VERSION
	.align		4
        /*0000*/ 	.byte	0x04, 0x37
        /*0002*/ 	.short	(.L_39 - .L_38)
.L_38:
        /*0004*/ 	.word	0x00000082


	//----- nvinfo : EIATTR_KPARAM_INFO
	.align		4
.L_39:
        /*0008*/ 	.byte	0x04, 0x17
        /*000a*/ 	.short	(.L_41 - .L_40)
.L_40:
        /*000c*/ 	.word	0x00000000
        /*0010*/ 	.short	0x0002
        /*0012*/ 	.short	0x0010
        /*0014*/ 	.byte	0x00, 0xf0, 0x11, 0x00


	//----- nvinfo : EIATTR_KPARAM_INFO
	.align		4
.L_41:
        /*0018*/ 	.byte	0x04, 0x17
        /*001a*/ 	.short	(.L_43 - .L_42)
.L_42:
        /*001c*/ 	.word	0x00000000
        /*0020*/ 	.short	0x0001
        /*0022*/ 	.short	0x0008
        /*0024*/ 	.byte	0x00, 0xf5, 0x21, 0x00


	//----- nvinfo : EIATTR_KPARAM_INFO
	.align		4
.L_43:
        /*0028*/ 	.byte	0x04, 0x17
        /*002a*/ 	.short	(.L_45 - .L_44)
.L_44:
        /*002c*/ 	.word	0x00000000
        /*0030*/ 	.short	0x0000
        /*0032*/ 	.short	0x0000
        /*0034*/ 	.byte	0x00, 0xf5, 0x21, 0x00


	//----- nvinfo : EIATTR_SPARSE_MMA_MASK
	.align		4
.L_45:
        /*0038*/ 	.byte	0x03, 0x50
        /*003a*/ 	.short	0x0000


	//----- nvinfo : EIATTR_MAXREG_COUNT
	.align		4
        /*003c*/ 	.byte	0x03, 0x1b
        /*003e*/ 	.short	0x00ff


	//----- nvinfo : EIATTR_MERCURY_ISA_VERSION
	.align		4
        /*0040*/ 	.byte	0x03, 0x5f
        /*0042*/ 	.short	0x0101


	//----- nvinfo : EIATTR_VRC_CTA_INIT_COUNT
	.align		4
        /*0044*/ 	.byte	0x02, 0x4a
	.zero		1
	.zero		1


	//----- nvinfo : EIATTR_EXIT_INSTR_OFFSETS
	.align		4
        /*0048*/ 	.byte	0x04, 0x1c
        /*004a*/ 	.short	(.L_47 - .L_46)


	//   ....[0]....
.L_46:
        /*004c*/ 	.word	0x00000580


	//----- nvinfo : EIATTR_CRS_STACK_SIZE
	.align		4
.L_47:
        /*0050*/ 	.byte	0x04, 0x1e
        /*0052*/ 	.short	(.L_49 - .L_48)
.L_48:
        /*0054*/ 	.word	0x00000000


	//----- nvinfo : EIATTR_CBANK_PARAM_SIZE
	.align		4
.L_49:
        /*0058*/ 	.byte	0x03, 0x19
        /*005a*/ 	.short	0x0014


	//----- nvinfo : EIATTR_PARAM_CBANK
	.align		4
        /*005c*/ 	.byte	0x04, 0x0a
        /*005e*/ 	.short	(.L_51 - .L_50)
	.align		4
.L_50:
        /*0060*/ 	.word	index@(.nv.constant0._Z9init_linePfS_i)
        /*0064*/ 	.short	0x0380
        /*0066*/ 	.short	0x0014


	//----- nvinfo : EIATTR_SW_WAR
	.align		4
.L_51:
        /*0068*/ 	.byte	0x04, 0x36
        /*006a*/ 	.short	(.L_53 - .L_52)
.L_52:
        /*006c*/ 	.word	0x00000008
.L_53:


//--------------------- .nv.callgraph             --------------------------
	.section	.nv.callgraph,"",@"SHT_CUDA_CALLGRAPH"
	.align	4
	.sectionentsize	8
	.align		4
        /*0000*/ 	.word	0x00000000
	.align		4
        /*0004*/ 	.word	0xffffffff
	.align		4
        /*0008*/ 	.word	0x00000000
	.align		4
        /*000c*/ 	.word	0xfffffffe
	.align		4
        /*0010*/ 	.word	0x00000000
	.align		4
        /*0014*/ 	.word	0xfffffffd
	.align		4
        /*0018*/ 	.word	0x00000000
	.align		4
        /*001c*/ 	.word	0xfffffffc


//--------------------- .nv.constant4             --------------------------
	.section	.nv.constant4,"a",@progbits
	.align	8
	.align		8
.nv.constant4:
        /*0000*/ 	.dword	__cudart_i2opi_d
	.align		8
        /*0008*/ 	.dword	__cudart_sin_cos_coeffs


//--------------------- .text._Z6updatePfS_S_ii   --------------------------
	.section	.text._Z6updatePfS_S_ii,"ax",@progbits
	.align	128
        .global         _Z6updatePfS_S_ii
        .type           _Z6updatePfS_S_ii,@function
        .size           _Z6updatePfS_S_ii,(.L_x_36 - _Z6updatePfS_S_ii)
        .other          _Z6updatePfS_S_ii,@"STO_CUDA_ENTRY STV_DEFAULT"
_Z6updatePfS_S_ii:
.text._Z6updatePfS_S_ii:
[----:B------:R-:W-:Y:S08]  /*0000*/  LDC R1, c[0x0][0x37c] ;  /* 0x0000df00ff017b82 */ /* 0x000ff00000000800 */
[----:B------:R-:W0:Y:S02]  /*0010*/  LDC R8, c[0x0][0x398] ;  /* 0x0000e600ff087b82 */ /* 0x000e240000000800 */
[----:B0-----:R-:W-:-:S13]  /*0020*/  ISETP.GE.AND P0, PT, R8, 0x1, PT ;  /* 0x000000010800780c */ /* 0x001fda0003f06270 */
[----:B------:R-:W-:Y:S05]  /*0030*/  @!P0 EXIT ;  /* 0x000000000000894d */ /* 0x000fea0003800000 */
[----:B------:R-:W0:Y:S01]  /*0040*/  S2R R9, SR_TID.X ;  /* 0x0000000000097919 */ /* 0x000e220000002100 */
[----:B------:R-:W1:Y:S01]  /*0050*/  LDCU UR4, c[0x0][0x39c] ;  /* 0x00007380ff0477ac */ /* 0x000e620008000800 */
[----:B------:R-:W2:Y:S01]  /*0060*/  LDC.64 R2, c[0x0][0x380] ;  /* 0x0000e000ff027b82 */ /* 0x000ea20000000a00 */
[C---:B------:R-:W-:Y:S01]  /*0070*/  ISETP.GE.U32.AND P2, PT, R8.reuse, 0x8, PT ;  /* 0x000000080800780c */ /* 0x040fe20003f46070 */
[----:B------:R-:W0:Y:S01]  /*0080*/  S2R R0, SR_CTAID.X ;  /* 0x0000000000007919 */ /* 0x000e220000002500 */
[----:B------:R-:W0:Y:S01]  /*0090*/  LDCU UR5, c[0x0][0x360] ;  /* 0x00006c00ff0577ac */ /* 0x000e220008000800 */
[----:B------:R-:W-:-:S04]  /*00a0*/  LOP3.LUT R14, R8, 0x7, RZ, 0xc0, !PT ;  /* 0x00000007080e7812 */ /* 0x000fc800078ec0ff */
[----:B------:R-:W3:Y:S01]  /*00b0*/  LDC.64 R4, c[0x0][0x388] ;  /* 0x0000e200ff047b82 */ /* 0x000ee20000000a00 */
[----:B------:R-:W-:-:S07]  /*00c0*/  ISETP.NE.AND P1, PT, R14, RZ, PT ;  /* 0x000000ff0e00720c */ /* 0x000fce0003f25270 */
[----:B------:R-:W4:Y:S01]  /*00d0*/  LDC.64 R6, c[0x0][0x390] ;  /* 0x0000e400ff067b82 */ /* 0x000f220000000a00 */
[----:B-1----:R-:W-:Y:S01]  /*00e0*/  UIADD3 UR4, UPT, UPT, UR4, -0x1, URZ ;  /* 0xffffffff04047890 */ /* 0x002fe2000fffe0ff */
[----:B0-----:R-:W-:-:S04]  /*00f0*/  IMAD R9, R0, UR5, R9 ;  /* 0x0000000500097c24 */ /* 0x001fc8000f8e0209 */
[C---:B--2---:R-:W-:Y:S01]  /*0100*/  IMAD.WIDE.U32 R2, R9.reuse, 0x4, R2 ;  /* 0x0000000409027825 */ /* 0x044fe200078e0002 */
[----:B------:R-:W-:-:S05]  /*0110*/  ISETP.NE.AND P0, PT, R9, UR4, PT ;  /* 0x0000000409007c0c */ /* 0x000fca000bf05270 */
[----:B------:R-:W0:Y:S01]  /*0120*/  LDCU.64 UR4, c[0x0][0x358] ;  /* 0x00006b00ff0477ac */ /* 0x000e220008000a00 */
[C---:B---3--:R-:W-:Y:S01]  /*0130*/  IMAD.WIDE.U32 R4, R9.reuse, 0x4, R4 ;  /* 0x0000000409047825 */ /* 0x048fe200078e0004 */
[----:B------:R-:W-:-:S03]  /*0140*/  ISETP.EQ.OR P0, PT, R9, RZ, !P0 ;  /* 0x000000ff0900720c */ /* 0x000fc60004702670 */
[----:B----4-:R-:W-:Y:S01]  /*0150*/  IMAD.WIDE.U32 R6, R9, 0x4, R6 ;  /* 0x0000000409067825 */ /* 0x010fe200078e0006 */
[----:B------:R-:W-:Y:S09]  /*0160*/  @!P2 BRA `(.L_x_0) ;  /* 0x000000040088a947 */ /* 0x000ff20003800000 */
[----:B------:R-:W-:-:S05]  /*0170*/  LOP3.LUT R0, R8, 0x7ffffff8, RZ, 0xc0, !PT ;  /* 0x7ffffff808007812 */ /* 0x000fca00078ec0ff */
[----:B------:R-:W-:-:S07]  /*0180*/  IMAD.MOV R0, RZ, RZ, -R0 ;  /* 0x000000ffff007224 */ /* 0x000fce00078e0a00 */
.L_x_1:
[----:B0-----:R-:W2:Y:S04]  /*0190*/  @!P0 LDG.E R16, desc[UR4][R2.64] ;  /* 0x0000000402108981 */ /* 0x001ea8000c1e1900 */
[----:B------:R-:W3:Y:S01]  /*01a0*/  @!P0 LDG.E R10, desc[UR4][R4.64] ;  /* 0x00000004040a8981 */ /* 0x000ee2000c1e1900 */
[----:B------:R-:W-:Y:S01]  /*01b0*/  @!P0 IMAD.MOV.U32 R12, RZ, RZ, 0x51eb851f ;  /* 0x51eb851fff0c8424 */ /* 0x000fe200078e00ff */
[----:B-1----:R-:W-:Y:S01]  /*01c0*/  @!P0 MOV R13, 0x3ffd1eb8 ;  /* 0x3ffd1eb8000d8802 */ /* 0x002fe20000000f00 */
[----:B------:R-:W-:Y:S01]  /*01d0*/  IMAD.MOV.U32 R15, RZ, RZ, RZ ;  /* 0x000000ffff0f7224 */ /* 0x000fe200078e00ff */
[----:B--2---:R-:W-:Y:S08]  /*01e0*/  @!P0 F2F.F64.F32 R8, R16 ;  /* 0x0000001000088310 */ /* 0x004ff00000201800 */
[----:B---3--:R-:W0:Y:S02]  /*01f0*/  @!P0 F2F.F64.F32 R10, R10 ;  /* 0x0000000a000a8310 */ /* 0x008e240000201800 */
[----:B0-----:R-:W-:-:S06]  /*0200*/  @!P0 DFMA R8, R8, R12, -R10 ;  /* 0x0000000c0808822b */ /* 0x001fcc000000080a */
[----:B------:R-:W0:Y:S02]  /*0210*/  @!P0 F2F.F32.F64 R15, R8 ;  /* 0x00000008000f8310 */ /* 0x000e240000301000 */
[----:B0-----:R0:W-:Y:S04]  /*0220*/  STG.E desc[UR4][R6.64], R15 ;  /* 0x0000000f06007986 */ /* 0x0011e8000c101904 */
[----:B------:R-:W2:Y:S04]  /*0230*/  LDG.E R19, desc[UR4][R2.64] ;  /* 0x0000000402137981 */ /* 0x000ea8000c1e1900 */
[----:B--2---:R1:W-:Y:S04]  /*0240*/  STG.E desc[UR4][R4.64], R19 ;  /* 0x0000001304007986 */ /* 0x0043e8000c101904 */
[----:B------:R-:W2:Y:S04]  /*0250*/  LDG.E R21, desc[UR4][R6.64] ;  /* 0x0000000406157981 */ /* 0x000ea8000c1e1900 */
[----:B--2---:R2:W-:Y:S04]  /*0260*/  STG.E desc[UR4][R2.64], R21 ;  /* 0x0000001502007986 */ /* 0x0045e8000c101904 */
[----:B------:R-:W3:Y:S01]  /*0270*/  @!P0 LDG.E R12, desc[UR4][R4.64] ;  /* 0x00000004040c8981 */ /* 0x000ee2000c1e1900 */
[----:B------:R-:W-:Y:S01]  /*0280*/  @!P0 F2F.F64.F32 R10, R21 ;  /* 0x00000015000a8310 */ /* 0x000fe20000201800 */
[----:B------:R-:W-:Y:S01]  /*0290*/  @!P0 IMAD.MOV.U32 R16, RZ, RZ, 0x51eb851f ;  /* 0x51eb851fff108424 */ /* 0x000fe200078e00ff */
[----:B------:R-:W-:Y:S01]  /*02a0*/  @!P0 MOV R17, 0x3ffd1eb8 ;  /* 0x3ffd1eb800118802 */ /* 0x000fe20000000f00 */
[----:B------:R-:W-:-:S05]  /*02b0*/  IMAD.MOV.U32 R23, RZ, RZ, RZ ;  /* 0x000000ffff177224 */ /* 0x000fca00078e00ff */
[----:B---3--:R-:W3:Y:S02]  /*02c0*/  @!P0 F2F.F64.F32 R12, R12 ;  /* 0x0000000c000c8310 */ /* 0x008ee40000201800 */
[----:B---3--:R-:W-:-:S06]  /*02d0*/  @!P0 DFMA R10, R10, R16, -R12 ;  /* 0x000000100a0a822b */ /* 0x008fcc000000080c */
[----:B------:R-:W3:Y:S02]  /*02e0*/  @!P0 F2F.F32.F64 R23, R10 ;  /* 0x0000000a00178310 */ /* 0x000ee40000301000 */
[----:B---3--:R-:W-:Y:S04]  /*02f0*/  STG.E desc[UR4][R6.64], R23 ;  /* 0x0000001706007986 */ /* 0x008fe8000c101904 */
[----:B0-----:R-:W3:Y:S04]  /*0300*/  LDG.E R15, desc[UR4][R2.64] ;  /* 0x00000004020f7981 */ /* 0x001ee8000c1e1900 */
[----:B---3--:R0:W-:Y:S04]  /*0310*/  STG.E desc[UR4][R4.64], R15 ;  /* 0x0000000f04007986 */ /* 0x0081e8000c101904 */
[----:B-1----:R-:W3:Y:S04]  /*0320*/  LDG.E R19, desc[UR4][R6.64] ;  /* 0x0000000406137981 */ /* 0x002ee8000c1e1900 */
[----:B---3--:R1:W-:Y:S04]  /*0330*/  STG.E desc[UR4][R2.64], R19 ;  /* 0x0000001302007986 */ /* 0x0083e8000c101904 */
[----:B------:R-:W3:Y:S01]  /*0340*/  @!P0 LDG.E R13, desc[UR4][R4.64] ;  /* 0x00000004040d8981 */ /* 0x000ee2000c1e1900 */
[----:B------:R-:W-:Y:S01]  /*0350*/  @!P0 F2F.F64.F32 R8, R19 ;  /* 0x0000001300088310 */ /* 0x000fe20000201800 */
[----:B--2---:R-:W-:-:S07]  /*0360*/  IMAD.MOV.U32 R21, RZ, RZ, RZ ;  /* 0x000000ffff157224 */ /* 0x004fce00078e00ff */
[----:B---3--:R-:W2:Y:S02]  /*0370*/  @!P0 F2F.F64.F32 R12, R13 ;  /* 0x0000000d000c8310 */ /* 0x008ea40000201800 */
[----:B--2---:R-:W-:-:S06]  /*0380*/  @!P0 DFMA R8, R8, R16, -R12 ;  /* 0x000000100808822b */ /* 0x004fcc000000080c */
[----:B------:R-:W2:Y:S02]  /*0390*/  @!P0 F2F.F32.F64 R21, R8 ;  /* 0x0000000800158310 */ /* 0x000ea40000301000 */
[----:B--2---:R-:W-:Y:S04]  /*03a0*/  STG.E desc[UR4][R6.64], R21 ;  /* 0x0000001506007986 */ /* 0x004fe8000c101904 */
[----:B0-----:R-:W2:Y:S04]  /*03b0*/  LDG.E R15, desc[UR4][R2.64] ;  /* 0x00000004020f7981 */ /* 0x001ea8000c1e1900 */
[----:B--2---:R0:W-:Y:S04]  /*03c0*/  STG.E desc[UR4][R4.64], R15 ;  /* 0x0000000f04007986 */ /* 0x0041e8000c101904 */
[----:B------:R-:W2:Y:S04]  /*03d0*/  LDG.E R23, desc[UR4][R6.64] ;  /* 0x0000000406177981 */ /* 0x000ea8000c1e1900 */
[----:B--2---:R2:W-:Y:S04]  /*03e0*/  STG.E desc[UR4][R2.64], R23 ;  /* 0x0000001702007986 */ /* 0x0045e8000c101904 */
[----:B------:R-:W3:Y:S01]  /*03f0*/  @!P0 LDG.E R12, desc[UR4][R4.64] ;  /* 0x00000004040c8981 */ /* 0x000ee2000c1e1900 */
[----:B------:R-:W-:Y:S01]  /*0400*/  @!P0 F2F.F64.F32 R10, R23 ;  /* 0x00000017000a8310 */ /* 0x000fe20000201800 */
[----:B-1----:R-:W-:-:S07]  /*0410*/  MOV R19, RZ ;  /* 0x000000ff00137202 */ /* 0x002fce0000000f00 */
[----:B---3--:R-:W1:Y:S02]  /*0420*/  @!P0 F2F.F64.F32 R12, R12 ;  /* 0x0000000c000c8310 */ /* 0x008e640000201800 */
[----:B-1----:R-:W-:-:S06]  /*0430*/  @!P0 DFMA R10, R10, R16, -R12 ;  /* 0x000000100a0a822b */ /* 0x002fcc000000080c */
[----:B------:R-:W1:Y:S02]  /*0440*/  @!P0 F2F.F32.F64 R19, R10 ;  /* 0x0000000a00138310 */ /* 0x000e640000301000 */
[----:B-1----:R-:W-:Y:S04]  /*0450*/  STG.E desc[UR4][R6.64], R19 ;  /* 0x0000001306007986 */ /* 0x002fe8000c101904 */
[----:B0-----:R-:W3:Y:S04]  /*0460*/  LDG.E R15, desc[UR4][R2.64] ;  /* 0x00000004020f7981 */ /* 0x001ee8000c1e1900 */
[----:B---3--:R0:W-:Y:S04]  /*0470*/  STG.E desc[UR4][R4.64], R15 ;  /* 0x0000000f04007986 */ /* 0x0081e8000c101904 */
[----:B------:R-:W3:Y:S04]  /*0480*/  LDG.E R21, desc[UR4][R6.64] ;  /* 0x0000000406157981 */ /* 0x000ee8000c1e1900 */
        /* <DEDUP_REMOVED lines=14> */
[----:B-1----:R-:W-:-:S07]  /*0570*/  IMAD.MOV.U32 R21, RZ, RZ, RZ ;  /* 0x000000ffff157224 */ /* 0x002fce00078e00ff */
[----:B---3--:R-:W1:Y:S02]  /*0580*/  @!P0 F2F.F64.F32 R12, R12 ;  /* 0x0000000c000c8310 */ /* 0x008e640000201800 */
[----:B-1----:R-:W-:-:S06]  /*0590*/  @!P0 DFMA R10, R10, R16, -R12 ;  /* 0x000000100a0a822b */ /* 0x002fcc000000080c */
[----:B------:R-:W1:Y:S02]  /*05a0*/  @!P0 F2F.F32.F64 R21, R10 ;  /* 0x0000000a00158310 */ /* 0x000e640000301000 */
[----:B-1----:R-:W-:Y:S04]  /*05b0*/  STG.E desc[UR4][R6.64], R21 ;  /* 0x0000001506007986 */ /* 0x002fe8000c101904 */
[----:B0-----:R-:W3:Y:S04]  /*05c0*/  LDG.E R15, desc[UR4][R2.64] ;  /* 0x00000004020f7981 */ /* 0x001ee8000c1e1900 */
[----:B---3--:R0:W-:Y:S04]  /*05d0*/  STG.E desc[UR4][R4.64], R15 ;  /* 0x0000000f04007986 */ /* 0x0081e8000c101904 */
[----:B------:R-:W3:Y:S04]  /*05e0*/  LDG.E R23, desc[UR4][R6.64] ;  /* 0x0000000406177981 */ /* 0x000ee8000c1e1900 */
[----:B---3--:R-:W-:Y:S04]  /*05f0*/  STG.E desc[UR4][R2.64], R23 ;  /* 0x0000001702007986 */ /* 0x008fe8000c101904 */
[----:B------:R-:W3:Y:S01]  /*0600*/  @!P0 LDG.E R13, desc[UR4][R4.64] ;  /* 0x00000004040d8981 */ /* 0x000ee2000c1e1900 */
[----:B------:R-:W-:Y:S01]  /*0610*/  @!P0 F2F.F64.F32 R8, R23 ;  /* 0x0000001700088310 */ /* 0x000fe20000201800 */
[----:B--2---:R-:W-:-:S07]  /*0620*/  MOV R19, RZ ;  /* 0x000000ff00137202 */ /* 0x004fce0000000f00 */
[----:B---3--:R-:W1:Y:S02]  /*0630*/  @!P0 F2F.F64.F32 R12, R13 ;  /* 0x0000000d000c8310 */ /* 0x008e640000201800 */
[----:B-1----:R-:W-:-:S06]  /*0640*/  @!P0 DFMA R8, R8, R16, -R12 ;  /* 0x000000100808822b */ /* 0x002fcc000000080c */
[----:B------:R-:W1:Y:S02]  /*0650*/  @!P0 F2F.F32.F64 R19, R8 ;  /* 0x0000000800138310 */ /* 0x000e640000301000 */
[----:B-1----:R-:W-:Y:S04]  /*0660*/  STG.E desc[UR4][R6.64], R19 ;  /* 0x0000001306007986 */ /* 0x002fe8000c101904 */
[----:B0-----:R-:W2:Y:S04]  /*0670*/  LDG.E R15, desc[UR4][R2.64] ;  /* 0x00000004020f7981 */ /* 0x001ea8000c1e1900 */
[----:B--2---:R0:W-:Y:S04]  /*0680*/  STG.E desc[UR4][R4.64], R15 ;  /* 0x0000000f04007986 */ /* 0x0041e8000c101904 */
[----:B------:R-:W2:Y:S04]  /*0690*/  LDG.E R21, desc[UR4][R6.64] ;  /* 0x0000000406157981 */ /* 0x000ea8000c1e1900 */
[----:B--2---:R1:W-:Y:S04]  /*06a0*/  STG.E desc[UR4][R2.64], R21 ;  /* 0x0000001502007986 */ /* 0x0043e8000c101904 */
[----:B------:R-:W2:Y:S01]  /*06b0*/  @!P0 LDG.E R12, desc[UR4][R4.64] ;  /* 0x00000004040c8981 */ /* 0x000ea2000c1e1900 */
[----:B------:R-:W-:Y:S01]  /*06c0*/  @!P0 F2F.F64.F32 R10, R21 ;  /* 0x00000015000a8310 */ /* 0x000fe20000201800 */
[----:B------:R-:W-:-:S07]  /*06d0*/  IMAD.MOV.U32 R9, RZ, RZ, RZ ;  /* 0x000000ffff097224 */ /* 0x000fce00078e00ff */
[----:B--2---:R-:W2:Y:S02]  /*06e0*/  @!P0 F2F.F64.F32 R12, R12 ;  /* 0x0000000c000c8310 */ /* 0x004ea40000201800 */
[----:B--2---:R-:W-:-:S06]  /*06f0*/  @!P0 DFMA R10, R10, R16, -R12 ;  /* 0x000000100a0a822b */ /* 0x004fcc000000080c */
[----:B------:R-:W2:Y:S02]  /*0700*/  @!P0 F2F.F32.F64 R9, R10 ;  /* 0x0000000a00098310 */ /* 0x000ea40000301000 */
[----:B--2---:R1:W-:Y:S04]  /*0710*/  STG.E desc[UR4][R6.64], R9 ;  /* 0x0000000906007986 */ /* 0x0043e8000c101904 */
[----:B------:R-:W2:Y:S04]  /*0720*/  LDG.E R13, desc[UR4][R2.64] ;  /* 0x00000004020d7981 */ /* 0x000ea8000c1e1900 */
[----:B--2---:R1:W-:Y:S04]  /*0730*/  STG.E desc[UR4][R4.64], R13 ;  /* 0x0000000d04007986 */ /* 0x0043e8000c101904 */
[----:B0-----:R-:W2:Y:S01]  /*0740*/  LDG.E R15, desc[UR4][R6.64] ;  /* 0x00000004060f7981 */ /* 0x001ea2000c1e1900 */
[----:B------:R-:W-:-:S05]  /*0750*/  VIADD R0, R0, 0x8 ;  /* 0x0000000800007836 */ /* 0x000fca0000000000 */
[----:B------:R-:W-:Y:S01]  /*0760*/  ISETP.NE.AND P2, PT, R0, RZ, PT ;  /* 0x000000ff0000720c */ /* 0x000fe20003f45270 */
[----:B--2---:R1:W-:-:S12]  /*0770*/  STG.E desc[UR4][R2.64], R15 ;  /* 0x0000000f02007986 */ /* 0x0043d8000c101904 */
[----:B------:R-:W-:Y:S05]  /*0780*/  @P2 BRA `(.L_x_1) ;  /* 0xfffffff800802947 */ /* 0x000fea000383ffff */
.L_x_0:
[----:B0-----:R-:W-:Y:S05]  /*0790*/  @!P1 EXIT ;  /* 0x000000000000994d */ /* 0x001fea0003800000 */
[----:B------:R-:W0:Y:S01]  /*07a0*/  LDC R0, c[0x0][0x398] ;  /* 0x0000e600ff007b82 */ /* 0x000e220000000800 */
[----:B------:R-:W-:Y:S02]  /*07b0*/  ISETP.GE.U32.AND P1, PT, R14, 0x4, PT ;  /* 0x000000040e00780c */ /* 0x000fe40003f26070 */
[----:B0-----:R-:W-:-:S11]  /*07c0*/  LOP3.LUT R14, R0, 0x3, RZ, 0xc0, !PT ;  /* 0x00000003000e7812 */ /* 0x001fd600078ec0ff */
[----:B------:R-:W-:Y:S05]  /*07d0*/  @!P1 BRA `(.L_x_2) ;  /* 0x0000000000d89947 */ /* 0x000fea0003800000 */
[----:B------:R-:W-:Y:S01]  /*07e0*/  BSSY.RECONVERGENT B0, `(.L_x_3) ;  /* 0x000000b000007945 */ /* 0x000fe20003800200 */
[----:B-1----:R-:W-:-:S03]  /*07f0*/  MOV R15, RZ ;  /* 0x000000ff000f7202 */ /* 0x002fc60000000f00 */
[----:B------:R-:W-:Y:S05]  /*0800*/  @P0 BRA `(.L_x_4) ;  /* 0x0000000000200947 */ /* 0x000fea0003800000 */
[----:B------:R-:W2:Y:S04]  /*0810*/  LDG.E R12, desc[UR4][R2.64] ;  /* 0x00000004020c7981 */ /* 0x000ea8000c1e1900 */
[----:B------:R-:W3:Y:S01]  /*0820*/  LDG.E R10, desc[UR4][R4.64] ;  /* 0x00000004040a7981 */ /* 0x000ee2000c1e1900 */
[----:B------:R-:W-:Y:S01]  /*0830*/  UMOV UR6, 0x51eb851f ;  /* 0x51eb851f00067882 */ /* 0x000fe20000000000 */
[----:B------:R-:W-:Y:S01]  /*0840*/  UMOV UR7, 0x3ffd1eb8 ;  /* 0x3ffd1eb800077882 */ /* 0x000fe20000000000 */
[----:B--2---:R-:W-:Y:S08]  /*0850*/  F2F.F64.F32 R8, R12 ;  /* 0x0000000c00087310 */ /* 0x004ff00000201800 */
[----:B---3--:R-:W0:Y:S02]  /*0860*/  F2F.F64.F32 R10, R10 ;  /* 0x0000000a000a7310 */ /* 0x008e240000201800 */
[----:B0-----:R-:W-:-:S06]  /*0870*/  DFMA R8, R8, UR6, -R10 ;  /* 0x0000000608087c2b */ /* 0x001fcc000800080a */
[----:B------:R0:W1:Y:S05]  /*0880*/  F2F.F32.F64 R15, R8 ;  /* 0x00000008000f7310 */ /* 0x00006a0000301000 */
.L_x_4:
[----:B------:R-:W-:Y:S05]  /*0890*/  BSYNC.RECONVERGENT B0 ;  /* 0x0000000000007941 */ /* 0x000fea0003800200 */
.L_x_3:
[----:B-1----:R1:W-:Y:S04]  /*08a0*/  STG.E desc[UR4][R6.64], R15 ;  /* 0x0000000f06007986 */ /* 0x0023e8000c101904 */
[----:B------:R-:W2:Y:S04]  /*08b0*/  LDG.E R17, desc[UR4][R2.64] ;  /* 0x0000000402117981 */ /* 0x000ea8000c1e1900 */
[----:B--2---:R-:W-:Y:S04]  /*08c0*/  STG.E desc[UR4][R4.64], R17 ;  /* 0x0000001104007986 */ /* 0x004fe8000c101904 */
[----:B------:R-:W2:Y:S04]  /*08d0*/  LDG.E R19, desc[UR4][R6.64] ;  /* 0x0000000406137981 */ /* 0x000ea8000c1e1900 */
[----:B--2---:R2:W-:Y:S04]  /*08e0*/  STG.E desc[UR4][R2.64], R19 ;  /* 0x0000001302007986 */ /* 0x0045e8000c101904 */
[----:B------:R-:W3:Y:S01]  /*08f0*/  @!P0 LDG.E R10, desc[UR4][R4.64] ;  /* 0x00000004040a8981 */ /* 0x000ee2000c1e1900 */
[----:B0-----:R-:W-:Y:S01]  /*0900*/  @!P0 F2F.F64.F32 R8, R19 ;  /* 0x0000001300088310 */ /* 0x001fe20000201800 */
[----:B------:R-:W-:Y:S01]  /*0910*/  @!P0 IMAD.MOV.U32 R12, RZ, RZ, 0x51eb851f ;  /* 0x51eb851fff0c8424 */ /* 0x000fe200078e00ff */
[----:B------:R-:W-:Y:S01]  /*0920*/  MOV R21, RZ ;  /* 0x000000ff00157202 */ /* 0x000fe20000000f00 */
[----:B------:R-:W-:-:S05]  /*0930*/  @!P0 IMAD.MOV.U32 R13, RZ, RZ, 0x3ffd1eb8 ;  /* 0x3ffd1eb8ff0d8424 */ /* 0x000fca00078e00ff */
[----:B---3--:R-:W0:Y:S02]  /*0940*/  @!P0 F2F.F64.F32 R10, R10 ;  /* 0x0000000a000a8310 */ /* 0x008e240000201800 */
[----:B0-----:R-:W-:-:S06]  /*0950*/  @!P0 DFMA R8, R8, R12, -R10 ;  /* 0x0000000c0808822b */ /* 0x001fcc000000080a */
[----:B------:R-:W0:Y:S02]  /*0960*/  @!P0 F2F.F32.F64 R21, R8 ;  /* 0x0000000800158310 */ /* 0x000e240000301000 */
[----:B0-----:R-:W-:Y:S04]  /*0970*/  STG.E desc[UR4][R6.64], R21 ;  /* 0x0000001506007986 */ /* 0x001fe8000c101904 */
[----:B-1----:R-:W3:Y:S04]  /*0980*/  LDG.E R15, desc[UR4][R2.64] ;  /* 0x00000004020f7981 */ /* 0x002ee8000c1e1900 */
[----:B---3--:R0:W-:Y:S04]  /*0990*/  STG.E desc[UR4][R4.64], R15 ;  /* 0x0000000f04007986 */ /* 0x0081e8000c101904 */
[----:B------:R-:W3:Y:S04]  /*09a0*/  LDG.E R23, desc[UR4][R6.64] ;  /* 0x0000000406177981 */ /* 0x000ee8000c1e1900 */
[----:B---3--:R-:W-:Y:S04]  /*09b0*/  STG.E desc[UR4][R2.64], R23 ;  /* 0x0000001702007986 */ /* 0x008fe8000c101904 */
[----:B------:R-:W3:Y:S01]  /*09c0*/  @!P0 LDG.E R12, desc[UR4][R4.64] ;  /* 0x00000004040c8981 */ /* 0x000ee2000c1e1900 */
[----:B------:R-:W-:Y:S01]  /*09d0*/  @!P0 F2F.F64.F32 R10, R23 ;  /* 0x00000017000a8310 */ /* 0x000fe20000201800 */
[----:B------:R-:W-:Y:S01]  /*09e0*/  @!P0 IMAD.MOV.U32 R16, RZ, RZ, 0x51eb851f ;  /* 0x51eb851fff108424 */ /* 0x000fe200078e00ff */
[----:B--2---:R-:W-:Y:S01]  /*09f0*/  MOV R19, RZ ;  /* 0x000000ff00137202 */ /* 0x004fe20000000f00 */
[----:B------:R-:W-:-:S05]  /*0a00*/  @!P0 IMAD.MOV.U32 R17, RZ, RZ, 0x3ffd1eb8 ;  /* 0x3ffd1eb8ff118424 */ /* 0x000fca00078e00ff */
        /* <DEDUP_REMOVED lines=8> */
[----:B------:R-:W3:Y:S01]  /*0a90*/  @!P0 LDG.E R13, desc[UR4][R4.64] ;  /* 0x00000004040d8981 */ /* 0x000ee2000c1e1900 */
[----:B------:R-:W-:Y:S01]  /*0aa0*/  @!P0 F2F.F64.F32 R8, R21 ;  /* 0x0000001500088310 */ /* 0x000fe20000201800 */
[----:B------:R-:W-:-:S07]  /*0ab0*/  IMAD.MOV.U32 R11, RZ, RZ, RZ ;  /* 0x000000ffff0b7224 */ /* 0x000fce00078e00ff */
[----:B---3--:R-:W1:Y:S02]  /*0ac0*/  @!P0 F2F.F64.F32 R12, R13 ;  /* 0x0000000d000c8310 */ /* 0x008e640000201800 */
[----:B-1----:R-:W-:-:S06]  /*0ad0*/  @!P0 DFMA R8, R8, R16, -R12 ;  /* 0x000000100808822b */ /* 0x002fcc000000080c */
[----:B------:R-:W1:Y:S02]  /*0ae0*/  @!P0 F2F.F32.F64 R11, R8 ;  /* 0x00000008000b8310 */ /* 0x000e640000301000 */
[----:B-1----:R2:W-:Y:S04]  /*0af0*/  STG.E desc[UR4][R6.64], R11 ;  /* 0x0000000b06007986 */ /* 0x0025e8000c101904 */
[----:B0-----:R-:W3:Y:S04]  /*0b00*/  LDG.E R15, desc[UR4][R2.64] ;  /* 0x00000004020f7981 */ /* 0x001ee8000c1e1900 */
[----:B---3--:R2:W-:Y:S04]  /*0b10*/  STG.E desc[UR4][R4.64], R15 ;  /* 0x0000000f04007986 */ /* 0x0085e8000c101904 */
[----:B------:R-:W3:Y:S04]  /*0b20*/  LDG.E R17, desc[UR4][R6.64] ;  /* 0x0000000406117981 */ /* 0x000ee8000c1e1900 */
[----:B---3--:R2:W-:Y:S02]  /*0b30*/  STG.E desc[UR4][R2.64], R17 ;  /* 0x0000001102007986 */ /* 0x0085e4000c101904 */
.L_x_2:
[----:B------:R-:W-:-:S13]  /*0b40*/  ISETP.NE.AND P1, PT, R14, RZ, PT ;  /* 0x000000ff0e00720c */ /* 0x000fda0003f25270 */
[----:B------:R-:W-:Y:S05]  /*0b50*/  @!P1 EXIT ;  /* 0x000000000000994d */ /* 0x000fea0003800000 */
[----:B------:R-:W-:-:S13]  /*0b60*/  ISETP.NE.AND P1, PT, R14, 0x1, PT ;  /* 0x000000010e00780c */ /* 0x000fda0003f25270 */
[----:B------:R-:W-:Y:S05]  /*0b70*/  @!P1 BRA `(.L_x_5) ;  /* 0x0000000000789947 */ /* 0x000fea0003800000 */
[----:B------:R-:W-:Y:S01]  /*0b80*/  BSSY.RECONVERGENT B0, `(.L_x_6) ;  /* 0x000000b000007945 */ /* 0x000fe20003800200 */
[----:B-12---:R-:W-:-:S03]  /*0b90*/  MOV R15, RZ ;  /* 0x000000ff000f7202 */ /* 0x006fc60000000f00 */
        /* <DEDUP_REMOVED lines=9> */
.L_x_7:
[----:B------:R-:W-:Y:S05]  /*0c30*/  BSYNC.RECONVERGENT B0 ;  /* 0x0000000000007941 */ /* 0x000fea0003800200 */
.L_x_6:
[----:B-1----:R1:W-:Y:S04]  /*0c40*/  STG.E desc[UR4][R6.64], R15 ;  /* 0x0000000f06007986 */ /* 0x0023e8000c101904 */
[----:B------:R-:W2:Y:S04]  /*0c50*/  LDG.E R17, desc[UR4][R2.64] ;  /* 0x0000000402117981 */ /* 0x000ea8000c1e1900 */
[----:B--2---:R3:W-:Y:S04]  /*0c60*/  STG.E desc[UR4][R4.64], R17 ;  /* 0x0000001104007986 */ /* 0x0047e8000c101904 */
[----:B------:R-:W2:Y:S04]  /*0c70*/  LDG.E R19, desc[UR4][R6.64] ;  /* 0x0000000406137981 */ /* 0x000ea8000c1e1900 */
[----:B--2---:R3:W-:Y:S04]  /*0c80*/  STG.E desc[UR4][R2.64], R19 ;  /* 0x0000001302007986 */ /* 0x0047e8000c101904 */
[----:B------:R-:W2:Y:S01]  /*0c90*/  @!P0 LDG.E R10, desc[UR4][R4.64] ;  /* 0x00000004040a8981 */ /* 0x000ea2000c1e1900 */
[----:B0-----:R-:W-:Y:S01]  /*0ca0*/  @!P0 F2F.F64.F32 R8, R19 ;  /* 0x0000001300088310 */ /* 0x001fe20000201800 */
[----:B------:R-:W-:Y:S01]  /*0cb0*/  @!P0 IMAD.MOV.U32 R12, RZ, RZ, 0x51eb851f ;  /* 0x51eb851fff0c8424 */ /* 0x000fe200078e00ff */
[----:B------:R-:W-:-:S06]  /*0cc0*/  @!P0 MOV R13, 0x3ffd1eb8 ;  /* 0x3ffd1eb8000d8802 */ /* 0x000fcc0000000f00 */
[----:B--2---:R-:W0:Y:S02]  /*0cd0*/  @!P0 F2F.F64.F32 R10, R10 ;  /* 0x0000000a000a8310 */ /* 0x004e240000201800 */
[----:B0-----:R-:W-:Y:S01]  /*0ce0*/  @!P0 DFMA R8, R8, R12, -R10 ;  /* 0x0000000c0808822b */ /* 0x001fe2000000080a */
[----:B------:R-:W-:-:S06]  /*0cf0*/  IMAD.MOV.U32 R11, RZ, RZ, RZ ;  /* 0x000000ffff0b7224 */ /* 0x000fcc00078e00ff */
[----:B------:R-:W0:Y:S02]  /*0d00*/  @!P0 F2F.F32.F64 R11, R8 ;  /* 0x00000008000b8310 */ /* 0x000e240000301000 */
[----:B0-----:R3:W-:Y:S04]  /*0d10*/  STG.E desc[UR4][R6.64], R11 ;  /* 0x0000000b06007986 */ /* 0x0017e8000c101904 */
[----:B------:R-:W2:Y:S04]  /*0d20*/  LDG.E R13, desc[UR4][R2.64] ;  /* 0x00000004020d7981 */ /* 0x000ea8000c1e1900 */
[----:B--2---:R3:W-:Y:S04]  /*0d30*/  STG.E desc[UR4][R4.64], R13 ;  /* 0x0000000d04007986 */ /* 0x0047e8000c101904 */
[----:B-1----:R-:W2:Y:S04]  /*0d40*/  LDG.E R15, desc[UR4][R6.64] ;  /* 0x00000004060f7981 */ /* 0x002ea8000c1e1900 */
[----:B--2---:R3:W-:Y:S02]  /*0d50*/  STG.E desc[UR4][R2.64], R15 ;  /* 0x0000000f02007986 */ /* 0x0047e4000c101904 */
.L_x_5:
[----:B------:R-:W-:-:S04]  /*0d60*/  LOP3.LUT R0, R0, 0x1, RZ, 0xc0, !PT ;  /* 0x0000000100007812 */ /* 0x000fc800078ec0ff */
[----:B------:R-:W-:-:S13]  /*0d70*/  ISETP.NE.U32.AND P1, PT, R0, 0x1, PT ;  /* 0x000000010000780c */ /* 0x000fda0003f25070 */
[----:B------:R-:W-:Y:S05]  /*0d80*/  @P1 EXIT ;  /* 0x000000000000194d */ /* 0x000fea0003800000 */
[----:B------:R-:W-:Y:S01]  /*0d90*/  BSSY.RECONVERGENT B0, `(.L_x_8) ;  /* 0x000000b000007945 */ /* 0x000fe20003800200 */
[----:B-1----:R-:W-:-:S03]  /*0da0*/  MOV R9, RZ ;  /* 0x000000ff00097202 */ /* 0x002fc60000000f00 */
[----:B------:R-:W-:Y:S05]  /*0db0*/  @P0 BRA `(.L_x_9) ;  /* 0x0000000000200947 */ /* 0x000fea0003800000 */
[----:B------:R-:W4:Y:S04]  /*0dc0*/  LDG.E R0, desc[UR4][R2.64] ;  /* 0x0000000402007981 */ /* 0x000f28000c1e1900 */
[----:B------:R-:W2:Y:S01]  /*0dd0*/  LDG.E R10, desc[UR4][R4.64] ;  /* 0x00000004040a7981 */ /* 0x000ea2000c1e1900 */
[----:B------:R-:W-:Y:S01]  /*0de0*/  UMOV UR6, 0x51eb851f ;  /* 0x51eb851f00067882 */ /* 0x000fe20000000000 */
[----:B------:R-:W-:Y:S01]  /*0df0*/  UMOV UR7, 0x3ffd1eb8 ;  /* 0x3ffd1eb800077882 */ /* 0x000fe20000000000 */
[----:B----4-:R-:W-:Y:S08]  /*0e00*/  F2F.F64.F32 R8, R0 ;  /* 0x0000000000087310 */ /* 0x010ff00000201800 */
[----:B--23--:R-:W0:Y:S02]  /*0e10*/  F2F.F64.F32 R10, R10 ;  /* 0x0000000a000a7310 */ /* 0x00ce240000201800 */
[----:B0-----:R-:W-:-:S10]  /*0e20*/  DFMA R8, R8, UR6, -R10 ;  /* 0x0000000608087c2b */ /* 0x001fd4000800080a */
[----:B------:R0:W1:Y:S02]  /*0e30*/  F2F.F32.F64 R9, R8 ;  /* 0x0000000800097310 */ /* 0x0000640000301000 */
.L_x_9:
[----:B------:R-:W-:Y:S05]  /*0e40*/  BSYNC.RECONVERGENT B0 ;  /* 0x0000000000007941 */ /* 0x000fea0003800200 */
.L_x_8:
[----:B-1----:R-:W-:Y:S04]  /*0e50*/  STG.E desc[UR4][R6.64], R9 ;  /* 0x0000000906007986 */ /* 0x002fe8000c101904 */
[----:B--23--:R-:W2:Y:S04]  /*0e60*/  LDG.E R11, desc[UR4][R2.64] ;  /* 0x00000004020b7981 */ /* 0x00cea8000c1e1900 */
[----:B--2---:R-:W-:Y:S04]  /*0e70*/  STG.E desc[UR4][R4.64], R11 ;  /* 0x0000000b04007986 */ /* 0x004fe8000c101904 */
[----:B------:R-:W2:Y:S04]  /*0e80*/  LDG.E R13, desc[UR4][R6.64] ;  /* 0x00000004060d7981 */ /* 0x000ea8000c1e1900 */
[----:B--2---:R-:W-:Y:S01]  /*0e90*/  STG.E desc[UR4][R2.64], R13 ;  /* 0x0000000d02007986 */ /* 0x004fe2000c101904 */
[----:B------:R-:W-:Y:S05]  /*0ea0*/  EXIT ;  /* 0x000000000000794d */ /* 0x000fea0003800000 */
.L_x_10:
[----:B------:R-:W-:-:S00]  /*0eb0*/  BRA `(.L_x_10) ;  /* 0xfffffffc00fc7947 */ /* 0x000fc0000383ffff */
[----:B------:R-:W-:-:S00]  /*0ec0*/  NOP ;  /* 0x0000000000007918 */ /* 0x000fc00000000000 */
        /* <DEDUP_REMOVED lines=11> */
.L_x_36:


//--------------------- .text._Z9init_linePfS_i   --------------------------
	.section	.text._Z9init_linePfS_i,"ax",@progbits
	.align	128
        .global         _Z9init_linePfS_i
        .type           _Z9init_linePfS_i,@function
        .size           _Z9init_linePfS_i,(.L_x_35 - _Z9init_linePfS_i)
        .other          _Z9init_linePfS_i,@"STO_CUDA_ENTRY STV_DEFAULT"
_Z9init_linePfS_i:
.text._Z9init_linePfS_i:
[----:B------:R-:W0:Y:S01]  /*0000*/  LDC R1, c[0x0][0x37c] ;  /* 0x0000df00ff017b82 */ /* 0x000e220000000800 */
[----:B------:R-:W1:Y:S01]  /*0010*/  LDCU UR4, c[0x0][0x390] ;  /* 0x00007200ff0477ac */ /* 0x000e620008000800 */
[----:B------:R-:W2:Y:S06]  /*0020*/  S2R R5, SR_TID.X ;  /* 0x0000000000057919 */ /* 0x000eac0000002100 */
[----:B------:R-:W2:Y:S01]  /*0030*/  S2UR UR5, SR_CTAID.X ;  /* 0x00000000000579c3 */ /* 0x000ea20000002500 */
[----:B------:R-:W-:Y:S01]  /*0040*/  BSSY.RECONVERGENT B0, `(.L_x_11) ;  /* 0x0000012000007945 */ /* 0x000fe20003800200 */
[----:B0-----:R-:W-:-:S06]  /*0050*/  VIADD R1, R1, 0xffffffd8 ;  /* 0xffffffd801017836 */ /* 0x001fcc0000000000 */
[----:B------:R-:W2:Y:S01]  /*0060*/  LDC R10, c[0x0][0x360] ;  /* 0x0000d800ff0a7b82 */ /* 0x000ea20000000800 */
[----:B-1----:R-:W-:-:S06]  /*0070*/  UIADD3 UR4, UPT, UPT, UR4, -0x1, URZ ;  /* 0xffffffff04047890 */ /* 0x002fcc000fffe0ff */
[----:B------:R-:W-:-:S04]  /*0080*/  I2FP.F32.S32 R3, UR4 ;  /* 0x0000000400037c45 */ /* 0x000fc80008201400 */
[----:B------:R-:W0:Y:S01]  /*0090*/  MUFU.RCP R2, R3 ;  /* 0x0000000300027308 */ /* 0x000e220000001000 */
[----:B--2---:R-:W-:-:S05]  /*00a0*/  IMAD R10, R10, UR5, R5 ;  /* 0x000000050a0a7c24 */ /* 0x004fca000f8e0205 */
[----:B------:R-:W-:-:S04]  /*00b0*/  I2FP.F32.U32 R0, R10 ;  /* 0x0000000a00007245 */ /* 0x000fc80000201000 */
[----:B------:R-:W1:Y:S01]  /*00c0*/  FCHK P0, R0, R3 ;  /* 0x0000000300007302 */ /* 0x000e620000000000 */
[----:B0-----:R-:W-:-:S04]  /*00d0*/  FFMA R5, -R3, R2, 1 ;  /* 0x3f80000003057423 */ /* 0x001fc80000000102 */
[----:B------:R-:W-:-:S04]  /*00e0*/  FFMA R5, R2, R5, R2 ;  /* 0x0000000502057223 */ /* 0x000fc80000000002 */
[----:B------:R-:W-:-:S04]  /*00f0*/  FFMA R2, R0, R5, RZ ;  /* 0x0000000500027223 */ /* 0x000fc800000000ff */
[----:B------:R-:W-:-:S04]  /*0100*/  FFMA R4, -R3, R2, R0 ;  /* 0x0000000203047223 */ /* 0x000fc80000000100 */
[----:B------:R-:W-:Y:S01]  /*0110*/  FFMA R4, R5, R4, R2 ;  /* 0x0000000405047223 */ /* 0x000fe20000000002 */
[----:B-1----:R-:W-:Y:S06]  /*0120*/  @!P0 BRA `(.L_x_12) ;  /* 0x00000000000c8947 */ /* 0x002fec0003800000 */
[----:B------:R-:W-:-:S07]  /*0130*/  MOV R2, 0x150 ;  /* 0x0000015000027802 */ /* 0x000fce0000000f00 */
[----:B------:R-:W-:Y:S05]  /*0140*/  CALL.REL.NOINC `($__internal_0_$__cuda_sm3x_div_rn_noftz_f32_slowpath) ;  /* 0x0000000400107944 */ /* 0x000fea0003c00000 */
[----:B------:R-:W-:-:S07]  /*0150*/  IMAD.MOV.U32 R4, RZ, RZ, R0 ;  /* 0x000000ffff047224 */ /* 0x000fce00078e0000 */
.L_x_12:
[----:B------:R-:W-:Y:S05]  /*0160*/  BSYNC.RECONVERGENT B0 ;  /* 0x0000000000007941 */ /* 0x000fea0003800200 */
.L_x_11:
[----:B------:R-:W0:Y:S01]  /*0170*/  F2F.F64.F32 R16, R4 ;  /* 0x0000000400107310 */ /* 0x000e220000201800 */
[----:B------:R-:W-:Y:S01]  /*0180*/  UMOV UR4, 0x53c8d4f1 ;  /* 0x53c8d4f100047882 */ /* 0x000fe20000000000 */
[----:B------:R-:W-:Y:S01]  /*0190*/  UMOV UR5, 0x401921fb ;  /* 0x401921fb00057882 */ /* 0x000fe20000000000 */
[----:B------:R-:W-:Y:S01]  /*01a0*/  BSSY.RECONVERGENT B0, `(.L_x_13) ;  /* 0x0000019000007945 */ /* 0x000fe20003800200 */
[----:B0-----:R-:W-:Y:S02]  /*01b0*/  DMUL R16, R16, UR4 ;  /* 0x0000000410107c28 */ /* 0x001fe40008000000 */
[----:B------:R-:W0:Y:S06]  /*01c0*/  LDCU.64 UR4, c[0x0][0x358] ;  /* 0x00006b00ff0477ac */ /* 0x000e2c0008000a00 */
[----:B------:R-:W-:-:S14]  /*01d0*/  DSETP.NEU.AND P0, PT, |R16|, +INF , PT ;  /* 0x7ff000001000742a */ /* 0x000fdc0003f0d200 */
[----:B------:R-:W-:Y:S01]  /*01e0*/  @!P0 DMUL R2, RZ, R16 ;  /* 0x00000010ff028228 */ /* 0x000fe20000000000 */
[----:B------:R-:W-:Y:S01]  /*01f0*/  @!P0 IMAD.MOV.U32 R0, RZ, RZ, RZ ;  /* 0x000000ffff008224 */ /* 0x000fe200078e00ff */
[----:B0-----:R-:W-:Y:S09]  /*0200*/  @!P0 BRA `(.L_x_14) ;  /* 0x0000000000488947 */ /* 0x001ff20003800000 */
[----:B------:R-:W-:Y:S01]  /*0210*/  UMOV UR6, 0x6dc9c883 ;  /* 0x6dc9c88300067882 */ /* 0x000fe20000000000 */
[----:B------:R-:W-:Y:S01]  /*0220*/  UMOV UR7, 0x3fe45f30 ;  /* 0x3fe45f3000077882 */ /* 0x000fe20000000000 */
[C---:B------:R-:W-:Y:S02]  /*0230*/  DSETP.GE.AND P0, PT, |R16|.reuse, 2.14748364800000000000e+09, PT ;  /* 0x41e000001000742a */ /* 0x040fe40003f06200 */
[----:B------:R-:W-:Y:S01]  /*0240*/  DMUL R4, R16, UR6 ;  /* 0x0000000610047c28 */ /* 0x000fe20008000000 */
[----:B------:R-:W-:Y:S01]  /*0250*/  UMOV UR6, 0x54442d18 ;  /* 0x54442d1800067882 */ /* 0x000fe20000000000 */
[----:B------:R-:W-:-:S04]  /*0260*/  UMOV UR7, 0x3ff921fb ;  /* 0x3ff921fb00077882 */ /* 0x000fc80000000000 */
[----:B------:R-:W0:Y:S08]  /*0270*/  F2I.F64 R0, R4 ;  /* 0x0000000400007311 */ /* 0x000e300000301100 */
[----:B0-----:R-:W0:Y:S02]  /*0280*/  I2F.F64 R2, R0 ;  /* 0x0000000000027312 */ /* 0x001e240000201c00 */
[----:B0-----:R-:W-:Y:S01]  /*0290*/  DFMA R6, R2, -UR6, R16 ;  /* 0x8000000602067c2b */ /* 0x001fe20008000010 */
[----:B------:R-:W-:Y:S01]  /*02a0*/  UMOV UR6, 0x33145c00 ;  /* 0x33145c0000067882 */ /* 0x000fe20000000000 */
[----:B------:R-:W-:-:S06]  /*02b0*/  UMOV UR7, 0x3c91a626 ;  /* 0x3c91a62600077882 */ /* 0x000fcc0000000000 */
[----:B------:R-:W-:Y:S01]  /*02c0*/  DFMA R6, R2, -UR6, R6 ;  /* 0x8000000602067c2b */ /* 0x000fe20008000006 */
[----:B------:R-:W-:Y:S01]  /*02d0*/  UMOV UR6, 0x252049c0 ;  /* 0x252049c000067882 */ /* 0x000fe20000000000 */
[----:B------:R-:W-:-:S06]  /*02e0*/  UMOV UR7, 0x397b839a ;  /* 0x397b839a00077882 */ /* 0x000fcc0000000000 */
[----:B------:R-:W-:Y:S01]  /*02f0*/  DFMA R2, R2, -UR6, R6 ;  /* 0x8000000602027c2b */ /* 0x000fe20008000006 */
[----:B------:R-:W-:Y:S10]  /*0300*/  @!P0 BRA `(.L_x_14) ;  /* 0x0000000000088947 */ /* 0x000ff40003800000 */
[----:B------:R-:W-:-:S07]  /*0310*/  MOV R12, 0x330 ;  /* 0x00000330000c7802 */ /* 0x000fce0000000f00 */
[----:B------:R-:W-:Y:S05]  /*0320*/  CALL.REL.NOINC `($_Z9init_linePfS_i$__internal_trig_reduction_slowpathd) ;  /* 0x0000000800387944 */ /* 0x000fea0003c00000 */
.L_x_14:
[----:B------:R-:W-:Y:S05]  /*0330*/  BSYNC.RECONVERGENT B0 ;  /* 0x0000000000007941 */ /* 0x000fea0003800200 */
.L_x_13:
[----:B------:R-:W0:Y:S01]  /*0340*/  LDCU.64 UR6, c[0x4][0x8] ;  /* 0x01000100ff0677ac */ /* 0x000e220008000a00 */
[----:B------:R-:W-:-:S05]  /*0350*/  IMAD.SHL.U32 R4, R0, 0x40, RZ ;  /* 0x0000004000047824 */ /* 0x000fca00078e00ff */
[----:B------:R-:W-:-:S04]  /*0360*/  LOP3.LUT R4, R4, 0x40, RZ, 0xc0, !PT ;  /* 0x0000004004047812 */ /* 0x000fc800078ec0ff */
[----:B0-----:R-:W-:-:S05]  /*0370*/  IADD3 R20, P0, PT, R4, UR6, RZ ;  /* 0x0000000604147c10 */ /* 0x001fca000ff1e0ff */
[----:B------:R-:W-:-:S05]  /*0380*/  IMAD.X R21, RZ, RZ, UR7, P0 ;  /* 0x00000007ff157e24 */ /* 0x000fca00080e06ff */
[----:B------:R-:W2:Y:S04]  /*0390*/  LDG.E.128.CONSTANT R16, desc[UR4][R20.64] ;  /* 0x0000000414107981 */ /* 0x000ea8000c1e9d00 */
[----:B------:R-:W3:Y:S04]  /*03a0*/  LDG.E.128.CONSTANT R12, desc[UR4][R20.64+0x10] ;  /* 0x00001004140c7981 */ /* 0x000ee8000c1e9d00 */
[----:B------:R-:W4:Y:S01]  /*03b0*/  LDG.E.128.CONSTANT R4, desc[UR4][R20.64+0x20] ;  /* 0x0000200414047981 */ /* 0x000f22000c1e9d00 */
[----:B------:R-:W-:Y:S01]  /*03c0*/  LOP3.LUT R8, R0, 0x1, RZ, 0xc0, !PT ;  /* 0x0000000100087812 */ /* 0x000fe200078ec0ff */
[----:B------:R-:W-:-:S02]  /*03d0*/  IMAD.MOV.U32 R22, RZ, RZ, 0x20fd8164 ;  /* 0x20fd8164ff167424 */ /* 0x000fc400078e00ff */
[----:B------:R-:W-:Y:S01]  /*03e0*/  IMAD.MOV.U32 R11, RZ, RZ, 0x3da8ff83 ;  /* 0x3da8ff83ff0b7424 */ /* 0x000fe200078e00ff */
[----:B------:R-:W-:Y:S01]  /*03f0*/  ISETP.NE.U32.AND P0, PT, R8, 0x1, PT ;  /* 0x000000010800780c */ /* 0x000fe20003f05070 */
[----:B------:R-:W-:-:S03]  /*0400*/  DMUL R8, R2, R2 ;  /* 0x0000000202087228 */ /* 0x000fc60000000000 */
[----:B------:R-:W-:Y:S02]  /*0410*/  FSEL R22, R22, -8.06006814911005101289e+34, !P0 ;  /* 0xf9785eba16167808 */ /* 0x000fe40004000000 */
[----:B------:R-:W-:-:S06]  /*0420*/  FSEL R23, -R11, 0.11223486810922622681, !P0 ;  /* 0x3de5db650b177808 */ /* 0x000fcc0004000100 */
[----:B--2---:R-:W-:-:S08]  /*0430*/  DFMA R16, R8, R22, R16 ;  /* 0x000000160810722b */ /* 0x004fd00000000010 */
[----:B------:R-:W-:-:S08]  /*0440*/  DFMA R16, R8, R16, R18 ;  /* 0x000000100810722b */ /* 0x000fd00000000012 */
[----:B---3--:R-:W-:-:S08]  /*0450*/  DFMA R12, R8, R16, R12 ;  /* 0x00000010080c722b */ /* 0x008fd0000000000c */
[----:B------:R-:W-:-:S08]  /*0460*/  DFMA R12, R8, R12, R14 ;  /* 0x0000000c080c722b */ /* 0x000fd0000000000e */
[----:B----4-:R-:W-:-:S08]  /*0470*/  DFMA R4, R8, R12, R4 ;  /* 0x0000000c0804722b */ /* 0x010fd00000000004 */
[----:B------:R-:W-:Y:S01]  /*0480*/  DFMA R4, R8, R4, R6 ;  /* 0x000000040804722b */ /* 0x000fe20000000006 */
[----:B------:R-:W0:Y:S07]  /*0490*/  LDC.64 R6, c[0x0][0x380] ;  /* 0x0000e000ff067b82 */ /* 0x000e2e0000000a00 */
[----:B------:R-:W-:Y:S02]  /*04a0*/  DFMA R2, R4, R2, R2 ;  /* 0x000000020402722b */ /* 0x000fe40000000002 */
[----:B------:R-:W-:Y:S01]  /*04b0*/  DFMA R4, R8, R4, 1 ;  /* 0x3ff000000804742b */ /* 0x000fe20000000004 */
[----:B------:R-:W1:Y:S09]  /*04c0*/  LDC.64 R8, c[0x0][0x388] ;  /* 0x0000e200ff087b82 */ /* 0x000e720000000a00 */
[----:B------:R-:W-:-:S02]  /*04d0*/  FSEL R4, R4, R2, !P0 ;  /* 0x0000000204047208 */ /* 0x000fc40004000000 */
[----:B------:R-:W-:Y:S02]  /*04e0*/  FSEL R5, R5, R3, !P0 ;  /* 0x0000000305057208 */ /* 0x000fe40004000000 */
[----:B------:R-:W-:-:S04]  /*04f0*/  LOP3.LUT P0, RZ, R0, 0x2, RZ, 0xc0, !PT ;  /* 0x0000000200ff7812 */ /* 0x000fc8000780c0ff */
[----:B------:R-:W-:-:S10]  /*0500*/  DADD R2, RZ, -R4 ;  /* 0x00000000ff027229 */ /* 0x000fd40000000804 */
[----:B------:R-:W-:Y:S02]  /*0510*/  FSEL R5, R5, R3, !P0 ;  /* 0x0000000305057208 */ /* 0x000fe40004000000 */
[----:B------:R-:W-:Y:S01]  /*0520*/  FSEL R4, R4, R2, !P0 ;  /* 0x0000000204047208 */ /* 0x000fe20004000000 */
[----:B0-----:R-:W-:-:S03]  /*0530*/  IMAD.WIDE.U32 R2, R10, 0x4, R6 ;  /* 0x000000040a027825 */ /* 0x001fc600078e0006 */
[----:B------:R-:W0:Y:S01]  /*0540*/  F2F.F32.F64 R5, R4 ;  /* 0x0000000400057310 */ /* 0x000e220000301000 */
[----:B-1----:R-:W-:Y:S01]  /*0550*/  IMAD.WIDE.U32 R10, R10, 0x4, R8 ;  /* 0x000000040a0a7825 */ /* 0x002fe200078e0008 */
[----:B0-----:R-:W-:Y:S04]  /*0560*/  STG.E desc[UR4][R2.64], R5 ;  /* 0x0000000502007986 */ /* 0x001fe8000c101904 */
[----:B------:R-:W-:Y:S01]  /*0570*/  STG.E desc[UR4][R10.64], R5 ;  /* 0x000000050a007986 */ /* 0x000fe2000c101904 */
[----:B------:R-:W-:Y:S05]  /*0580*/  EXIT ;  /* 0x000000000000794d */ /* 0x000fea0003800000 */
        .weak           $__internal_0_$__cuda_sm3x_div_rn_noftz_f32_slowpath
        .type           $__internal_0_$__cuda_sm3x_div_rn_noftz_f32_slowpath,@function
        .size           $__internal_0_$__cuda_sm3x_div_rn_noftz_f32_slowpath,($_Z9init_linePfS_i$__internal_trig_reduction_slowpathd - $__internal_0_$__cuda_sm3x_div_rn_noftz_f32_slowpath)
$__internal_0_$__cuda_sm3x_div_rn_noftz_f32_slowpath:
[--C-:B------:R-:W-:Y:S01]  /*0590*/  SHF.R.U32.HI R5, RZ, 0x17, R3.reuse ;  /* 0x00000017ff057819 */ /* 0x100fe20000011603 */
[----:B------:R-:W-:Y:S01]  /*05a0*/  BSSY.RECONVERGENT B1, `(.L_x_15) ;  /* 0x0000064000017945 */ /* 0x000fe20003800200 */
[--C-:B------:R-:W-:Y:S01]  /*05b0*/  SHF.R.U32.HI R4, RZ, 0x17, R0.reuse ;  /* 0x00000017ff047819 */ /* 0x100fe20000011600 */
[----:B------:R-:W-:Y:S01]  /*05c0*/  IMAD.MOV.U32 R6, RZ, RZ, R0 ;  /* 0x000000ffff067224 */ /* 0x000fe200078e0000 */
[----:B------:R-:W-:Y:S01]  /*05d0*/  LOP3.LUT R5, R5, 0xff, RZ, 0xc0, !PT ;  /* 0x000000ff05057812 */ /* 0x000fe200078ec0ff */
[----:B------:R-:W-:Y:S01]  /*05e0*/  IMAD.MOV.U32 R7, RZ, RZ, R3 ;  /* 0x000000ffff077224 */ /* 0x000fe200078e0003 */
[----:B------:R-:W-:-:S03]  /*05f0*/  LOP3.LUT R4, R4, 0xff, RZ, 0xc0, !PT ;  /* 0x000000ff04047812 */ /* 0x000fc600078ec0ff */
[----:B------:R-:W-:Y:S02]  /*0600*/  VIADD R11, R5, 0xffffffff ;  /* 0xffffffff050b7836 */ /* 0x000fe40000000000 */
[----:B------:R-:W-:-:S03]  /*0610*/  VIADD R9, R4, 0xffffffff ;  /* 0xffffffff04097836 */ /* 0x000fc60000000000 */
[----:B------:R-:W-:-:S04]  /*0620*/  ISETP.GT.U32.AND P0, PT, R11, 0xfd, PT ;  /* 0x000000fd0b00780c */ /* 0x000fc80003f04070 */
[----:B------:R-:W-:-:S13]  /*0630*/  ISETP.GT.U32.OR P0, PT, R9, 0xfd, P0 ;  /* 0x000000fd0900780c */ /* 0x000fda0000704470 */
[----:B------:R-:W-:Y:S01]  /*0640*/  @!P0 IMAD.MOV.U32 R8, RZ, RZ, RZ ;  /* 0x000000ffff088224 */ /* 0x000fe200078e00ff */
[----:B------:R-:W-:Y:S06]  /*0650*/  @!P0 BRA `(.L_x_16) ;  /* 0x00000000005c8947 */ /* 0x000fec0003800000 */
[----:B------:R-:W-:Y:S02]  /*0660*/  FSETP.GTU.FTZ.AND P0, PT, |R0|, +INF , PT ;  /* 0x7f8000000000780b */ /* 0x000fe40003f1c200 */
[----:B------:R-:W-:-:S04]  /*0670*/  FSETP.GTU.FTZ.AND P1, PT, |R3|, +INF , PT ;  /* 0x7f8000000300780b */ /* 0x000fc80003f3c200 */
[----:B------:R-:W-:-:S13]  /*0680*/  PLOP3.LUT P0, PT, P0, P1, PT, 0xf8, 0x8f ;  /* 0x00000000008f781c */ /* 0x000fda0000703f70 */
[----:B------:R-:W-:Y:S05]  /*0690*/  @P0 BRA `(.L_x_17) ;  /* 0x00000004004c0947 */ /* 0x000fea0003800000 */
[----:B------:R-:W-:-:S13]  /*06a0*/  LOP3.LUT P0, RZ, R7, 0x7fffffff, R6, 0xc8, !PT ;  /* 0x7fffffff07ff7812 */ /* 0x000fda000780c806 */
[----:B------:R-:W-:Y:S05]  /*06b0*/  @!P0 BRA `(.L_x_18) ;  /* 0x00000004003c8947 */ /* 0x000fea0003800000 */
[C---:B------:R-:W-:Y:S02]  /*06c0*/  FSETP.NEU.FTZ.AND P2, PT, |R0|.reuse, +INF , PT ;  /* 0x7f8000000000780b */ /* 0x040fe40003f5d200 */
[----:B------:R-:W-:Y:S02]  /*06d0*/  FSETP.NEU.FTZ.AND P1, PT, |R3|, +INF , PT ;  /* 0x7f8000000300780b */ /* 0x000fe40003f3d200 */
[----:B------:R-:W-:-:S11]  /*06e0*/  FSETP.NEU.FTZ.AND P0, PT, |R0|, +INF , PT ;  /* 0x7f8000000000780b */ /* 0x000fd60003f1d200 */
[----:B------:R-:W-:Y:S05]  /*06f0*/  @!P1 BRA !P2, `(.L_x_18) ;  /* 0x00000004002c9947 */ /* 0x000fea0005000000 */
[----:B------:R-:W-:-:S04]  /*0700*/  LOP3.LUT P2, RZ, R6, 0x7fffffff, RZ, 0xc0, !PT ;  /* 0x7fffffff06ff7812 */ /* 0x000fc8000784c0ff */
[----:B------:R-:W-:-:S13]  /*0710*/  PLOP3.LUT P1, PT, P1, P2, PT, 0x2f, 0xf2 ;  /* 0x0000000000f2781c */ /* 0x000fda0000f24577 */
[----:B------:R-:W-:Y:S05]  /*0720*/  @P1 BRA `(.L_x_19) ;  /* 0x0000000400181947 */ /* 0x000fea0003800000 */
[----:B------:R-:W-:-:S04]  /*0730*/  LOP3.LUT P1, RZ, R7, 0x7fffffff, RZ, 0xc0, !PT ;  /* 0x7fffffff07ff7812 */ /* 0x000fc8000782c0ff */
[----:B------:R-:W-:-:S13]  /*0740*/  PLOP3.LUT P0, PT, P0, P1, PT, 0x2f, 0xf2 ;  /* 0x0000000000f2781c */ /* 0x000fda0000702577 */
[----:B------:R-:W-:Y:S05]  /*0750*/  @P0 BRA `(.L_x_20) ;  /* 0x0000000400000947 */ /* 0x000fea0003800000 */
[----:B------:R-:W-:Y:S02]  /*0760*/  ISETP.GE.AND P0, PT, R9, RZ, PT ;  /* 0x000000ff0900720c */ /* 0x000fe40003f06270 */
[----:B------:R-:W-:-:S11]  /*0770*/  ISETP.GE.AND P1, PT, R11, RZ, PT ;  /* 0x000000ff0b00720c */ /* 0x000fd60003f26270 */
[----:B------:R-:W-:Y:S02]  /*0780*/  @P0 IMAD.MOV.U32 R8, RZ, RZ, RZ ;  /* 0x000000ffff080224 */ /* 0x000fe400078e00ff */
[----:B------:R-:W-:Y:S01]  /*0790*/  @!P0 FFMA R6, R0, 1.84467440737095516160e+19, RZ ;  /* 0x5f80000000068823 */ /* 0x000fe200000000ff */
[----:B------:R-:W-:Y:S02]  /*07a0*/  @!P0 IMAD.MOV.U32 R8, RZ, RZ, -0x40 ;  /* 0xffffffc0ff088424 */ /* 0x000fe400078e00ff */
[----:B------:R-:W-:Y:S02]  /*07b0*/  @!P1 FFMA R7, R3, 1.84467440737095516160e+19, RZ ;  /* 0x5f80000003079823 */ /* 0x000fe400000000ff */
[----:B------:R-:W-:-:S07]  /*07c0*/  @!P1 VIADD R8, R8, 0x40 ;  /* 0x0000004008089836 */ /* 0x000fce0000000000 */
.L_x_16:
[----:B------:R-:W-:Y:S01]  /*07d0*/  LEA R0, R5, 0xc0800000, 0x17 ;  /* 0xc080000005007811 */ /* 0x000fe200078eb8ff */
[----:B------:R-:W-:Y:S01]  /*07e0*/  VIADD R4, R4, 0xffffff81 ;  /* 0xffffff8104047836 */ /* 0x000fe20000000000 */
[----:B------:R-:W-:Y:S03]  /*07f0*/  BSSY.RECONVERGENT B2, `(.L_x_21) ;  /* 0x0000035000027945 */ /* 0x000fe60003800200 */
[----:B------:R-:W-:Y:S01]  /*0800*/  IMAD.IADD R7, R7, 0x1, -R0 ;  /* 0x0000000107077824 */ /* 0x000fe200078e0a00 */
[C---:B------:R-:W-:Y:S01]  /*0810*/  IADD3 R5, PT, PT, R4.reuse, 0x7f, -R5 ;  /* 0x0000007f04057810 */ /* 0x040fe20007ffe805 */
[----:B------:R-:W-:Y:S02]  /*0820*/  IMAD R0, R4, -0x800000, R6 ;  /* 0xff80000004007824 */ /* 0x000fe400078e0206 */
[----:B------:R-:W0:Y:S01]  /*0830*/  MUFU.RCP R3, R7 ;  /* 0x0000000700037308 */ /* 0x000e220000001000 */
[----:B------:R-:W-:Y:S01]  /*0840*/  FADD.FTZ R9, -R7, -RZ ;  /* 0x800000ff07097221 */ /* 0x000fe20000010100 */
[----:B------:R-:W-:-:S03]  /*0850*/  IMAD.IADD R5, R5, 0x1, R8 ;  /* 0x0000000105057824 */ /* 0x000fc600078e0208 */
[----:B0-----:R-:W-:-:S04]  /*0860*/  FFMA R12, R3, R9, 1 ;  /* 0x3f800000030c7423 */ /* 0x001fc80000000009 */
[----:B------:R-:W-:-:S04]  /*0870*/  FFMA R12, R3, R12, R3 ;  /* 0x0000000c030c7223 */ /* 0x000fc80000000003 */
[----:B------:R-:W-:-:S04]  /*0880*/  FFMA R3, R0, R12, RZ ;  /* 0x0000000c00037223 */ /* 0x000fc800000000ff */
[----:B------:R-:W-:-:S04]  /*0890*/  FFMA R6, R9, R3, R0 ;  /* 0x0000000309067223 */ /* 0x000fc80000000000 */
[----:B------:R-:W-:-:S04]  /*08a0*/  FFMA R11, R12, R6, R3 ;  /* 0x000000060c0b7223 */ /* 0x000fc80000000003 */
[----:B------:R-:W-:-:S04]  /*08b0*/  FFMA R6, R9, R11, R0 ;  /* 0x0000000b09067223 */ /* 0x000fc80000000000 */
[----:B------:R-:W-:-:S05]  /*08c0*/  FFMA R0, R12, R6, R11 ;  /* 0x000000060c007223 */ /* 0x000fca000000000b */
[----:B------:R-:W-:-:S04]  /*08d0*/  SHF.R.U32.HI R3, RZ, 0x17, R0 ;  /* 0x00000017ff037819 */ /* 0x000fc80000011600 */
[----:B------:R-:W-:-:S05]  /*08e0*/  LOP3.LUT R3, R3, 0xff, RZ, 0xc0, !PT ;  /* 0x000000ff03037812 */ /* 0x000fca00078ec0ff */
[----:B------:R-:W-:-:S04]  /*08f0*/  IMAD.IADD R7, R3, 0x1, R5 ;  /* 0x0000000103077824 */ /* 0x000fc800078e0205 */
[----:B------:R-:W-:-:S05]  /*0900*/  VIADD R3, R7, 0xffffffff ;  /* 0xffffffff07037836 */ /* 0x000fca0000000000 */
[----:B------:R-:W-:-:S13]  /*0910*/  ISETP.GE.U32.AND P0, PT, R3, 0xfe, PT ;  /* 0x000000fe0300780c */ /* 0x000fda0003f06070 */
[----:B------:R-:W-:Y:S05]  /*0920*/  @!P0 BRA `(.L_x_22) ;  /* 0x0000000000808947 */ /* 0x000fea0003800000 */
[----:B------:R-:W-:-:S13]  /*0930*/  ISETP.GT.AND P0, PT, R7, 0xfe, PT ;  /* 0x000000fe0700780c */ /* 0x000fda0003f04270 */
[----:B------:R-:W-:Y:S05]  /*0940*/  @P0 BRA `(.L_x_23) ;  /* 0x00000000006c0947 */ /* 0x000fea0003800000 */
[----:B------:R-:W-:-:S13]  /*0950*/  ISETP.GE.AND P0, PT, R7, 0x1, PT ;  /* 0x000000010700780c */ /* 0x000fda0003f06270 */
[----:B------:R-:W-:Y:S05]  /*0960*/  @P0 BRA `(.L_x_24) ;  /* 0x0000000000740947 */ /* 0x000fea0003800000 */
[----:B------:R-:W-:Y:S02]  /*0970*/  ISETP.GE.AND P0, PT, R7, -0x18, PT ;  /* 0xffffffe80700780c */ /* 0x000fe40003f06270 */
[----:B------:R-:W-:-:S11]  /*0980*/  LOP3.LUT R0, R0, 0x80000000, RZ, 0xc0, !PT ;  /* 0x8000000000007812 */ /* 0x000fd600078ec0ff */
[----:B------:R-:W-:Y:S05]  /*0990*/  @!P0 BRA `(.L_x_24) ;  /* 0x0000000000688947 */ /* 0x000fea0003800000 */
[CCC-:B------:R-:W-:Y:S01]  /*09a0*/  FFMA.RZ R3, R12.reuse, R6.reuse, R11.reuse ;  /* 0x000000060c037223 */ /* 0x1c0fe2000000c00b */
[CCC-:B------:R-:W-:Y:S01]  /*09b0*/  FFMA.RM R4, R12.reuse, R6.reuse, R11.reuse ;  /* 0x000000060c047223 */ /* 0x1c0fe2000000400b */
[C---:B------:R-:W-:Y:S02]  /*09c0*/  ISETP.NE.AND P2, PT, R7.reuse, RZ, PT ;  /* 0x000000ff0700720c */ /* 0x040fe40003f45270 */
[----:B------:R-:W-:Y:S02]  /*09d0*/  ISETP.NE.AND P1, PT, R7, RZ, PT ;  /* 0x000000ff0700720c */ /* 0x000fe40003f25270 */
[----:B------:R-:W-:Y:S01]  /*09e0*/  LOP3.LUT R5, R3, 0x7fffff, RZ, 0xc0, !PT ;  /* 0x007fffff03057812 */ /* 0x000fe200078ec0ff */
[----:B------:R-:W-:Y:S01]  /*09f0*/  FFMA.RP R3, R12, R6, R11 ;  /* 0x000000060c037223 */ /* 0x000fe2000000800b */
[----:B------:R-:W-:Y:S02]  /*0a00*/  VIADD R6, R7, 0x20 ;  /* 0x0000002007067836 */ /* 0x000fe40000000000 */
[----:B------:R-:W-:Y:S01]  /*0a10*/  LOP3.LUT R5, R5, 0x800000, RZ, 0xfc, !PT ;  /* 0x0080000005057812 */ /* 0x000fe200078efcff */
[----:B------:R-:W-:Y:S01]  /*0a20*/  IMAD.MOV R7, RZ, RZ, -R7 ;  /* 0x000000ffff077224 */ /* 0x000fe200078e0a07 */
[----:B------:R-:W-:-:S02]  /*0a30*/  FSETP.NEU.FTZ.AND P0, PT, R3, R4, PT ;  /* 0x000000040300720b */ /* 0x000fc40003f1d000 */
[----:B------:R-:W-:Y:S02]  /*0a40*/  SHF.L.U32 R6, R5, R6, RZ ;  /* 0x0000000605067219 */ /* 0x000fe400000006ff */
[----:B------:R-:W-:Y:S02]  /*0a50*/  SEL R4, R7, RZ, P2 ;  /* 0x000000ff07047207 */ /* 0x000fe40001000000 */
[----:B------:R-:W-:Y:S02]  /*0a60*/  ISETP.NE.AND P1, PT, R6, RZ, P1 ;  /* 0x000000ff0600720c */ /* 0x000fe40000f25270 */
[----:B------:R-:W-:Y:S02]  /*0a70*/  SHF.R.U32.HI R4, RZ, R4, R5 ;  /* 0x00000004ff047219 */ /* 0x000fe40000011605 */
[----:B------:R-:W-:Y:S02]  /*0a80*/  PLOP3.LUT P0, PT, P0, P1, PT, 0xf8, 0x8f ;  /* 0x00000000008f781c */ /* 0x000fe40000703f70 */
[----:B------:R-:W-:-:S02]  /*0a90*/  SHF.R.U32.HI R6, RZ, 0x1, R4 ;  /* 0x00000001ff067819 */ /* 0x000fc40000011604 */
[----:B------:R-:W-:-:S04]  /*0aa0*/  SEL R3, RZ, 0x1, !P0 ;  /* 0x00000001ff037807 */ /* 0x000fc80004000000 */
[----:B------:R-:W-:-:S04]  /*0ab0*/  LOP3.LUT R3, R3, 0x1, R6, 0xf8, !PT ;  /* 0x0000000103037812 */ /* 0x000fc800078ef806 */
[----:B------:R-:W-:-:S05]  /*0ac0*/  LOP3.LUT R3, R3, R4, RZ, 0xc0, !PT ;  /* 0x0000000403037212 */ /* 0x000fca00078ec0ff */
[----:B------:R-:W-:-:S05]  /*0ad0*/  IMAD.IADD R3, R6, 0x1, R3 ;  /* 0x0000000106037824 */ /* 0x000fca00078e0203 */
[----:B------:R-:W-:Y:S01]  /*0ae0*/  LOP3.LUT R0, R3, R0, RZ, 0xfc, !PT ;  /* 0x0000000003007212 */ /* 0x000fe200078efcff */
[----:B------:R-:W-:Y:S06]  /*0af0*/  BRA `(.L_x_24) ;  /* 0x0000000000107947 */ /* 0x000fec0003800000 */
.L_x_23:
[----:B------:R-:W-:-:S04]  /*0b00*/  LOP3.LUT R0, R0, 0x80000000, RZ, 0xc0, !PT ;  /* 0x8000000000007812 */ /* 0x000fc800078ec0ff */
[----:B------:R-:W-:Y:S01]  /*0b10*/  LOP3.LUT R0, R0, 0x7f800000, RZ, 0xfc, !PT ;  /* 0x7f80000000007812 */ /* 0x000fe200078efcff */
[----:B------:R-:W-:Y:S06]  /*0b20*/  BRA `(.L_x_24) ;  /* 0x0000000000047947 */ /* 0x000fec0003800000 */
.L_x_22:
[----:B------:R-:W-:-:S07]  /*0b30*/  IMAD R0, R5, 0x800000, R0 ;  /* 0x0080000005007824 */ /* 0x000fce00078e0200 */
.L_x_24:
[----:B------:R-:W-:Y:S05]  /*0b40*/  BSYNC.RECONVERGENT B2 ;  /* 0x0000000000027941 */ /* 0x000fea0003800200 */
.L_x_21:
[----:B------:R-:W-:Y:S05]  /*0b50*/  BRA `(.L_x_25) ;  /* 0x0000000000207947 */ /* 0x000fea0003800000 */
.L_x_20:
[----:B------:R-:W-:-:S04]  /*0b60*/  LOP3.LUT R0, R7, 0x80000000, R6, 0x48, !PT ;  /* 0x8000000007007812 */ /* 0x000fc800078e4806 */
[----:B------:R-:W-:Y:S01]  /*0b70*/  LOP3.LUT R0, R0, 0x7f800000, RZ, 0xfc, !PT ;  /* 0x7f80000000007812 */ /* 0x000fe200078efcff */
[----:B------:R-:W-:Y:S06]  /*0b80*/  BRA `(.L_x_25) ;  /* 0x0000000000147947 */ /* 0x000fec0003800000 */
.L_x_19:
[----:B------:R-:W-:Y:S01]  /*0b90*/  LOP3.LUT R0, R7, 0x80000000, R6, 0x48, !PT ;  /* 0x8000000007007812 */ /* 0x000fe200078e4806 */
[----:B------:R-:W-:Y:S06]  /*0ba0*/  BRA `(.L_x_25) ;  /* 0x00000000000c7947 */ /* 0x000fec0003800000 */
.L_x_18:
[----:B------:R-:W0:Y:S01]  /*0bb0*/  MUFU.RSQ R0, -QNAN ;  /* 0xffc0000000007908 */ /* 0x000e220000001400 */
[----:B------:R-:W-:Y:S05]  /*0bc0*/  BRA `(.L_x_25) ;  /* 0x0000000000047947 */ /* 0x000fea0003800000 */
.L_x_17:
[----:B------:R-:W-:-:S07]  /*0bd0*/  FADD.FTZ R0, R0, R3 ;  /* 0x0000000300007221 */ /* 0x000fce0000010000 */
.L_x_25:
[----:B------:R-:W-:Y:S05]  /*0be0*/  BSYNC.RECONVERGENT B1 ;  /* 0x0000000000017941 */ /* 0x000fea0003800200 */
.L_x_15:
[----:B------:R-:W-:-:S04]  /*0bf0*/  IMAD.MOV.U32 R3, RZ, RZ, 0x0 ;  /* 0x00000000ff037424 */ /* 0x000fc800078e00ff */
[----:B0-----:R-:W-:Y:S05]  /*0c00*/  RET.REL.NODEC R2 `(_Z9init_linePfS_i) ;  /* 0xfffffff002fc7950 */ /* 0x001fea0003c3ffff */
        .type           $_Z9init_linePfS_i$__internal_trig_reduction_slowpathd,@function
        .size           $_Z9init_linePfS_i$__internal_trig_reduction_slowpathd,(.L_x_35 - $_Z9init_linePfS_i$__internal_trig_reduction_slowpathd)
$_Z9init_linePfS_i$__internal_trig_reduction_slowpathd:
[--C-:B------:R-:W-:Y:S01]  /*0c10*/  SHF.R.U32.HI R6, RZ, 0x14, R17.reuse ;  /* 0x00000014ff067819 */ /* 0x100fe20000011611 */
[----:B------:R-:W-:Y:S02]  /*0c20*/  IMAD.MOV.U32 R11, RZ, RZ, R16 ;  /* 0x000000ffff0b7224 */ /* 0x000fe400078e0010 */
[----:B------:R-:W-:Y:S01]  /*0c30*/  IMAD.MOV.U32 R14, RZ, RZ, R17 ;  /* 0x000000ffff0e7224 */ /* 0x000fe200078e0011 */
[----:B------:R-:W-:Y:S01]  /*0c40*/  LOP3.LUT R0, R6, 0x7ff, RZ, 0xc0, !PT ;  /* 0x000007ff06007812 */ /* 0x000fe200078ec0ff */
[----:B------:R-:W-:-:S03]  /*0c50*/  IMAD.MOV.U32 R4, RZ, RZ, RZ ;  /* 0x000000ffff047224 */ /* 0x000fc600078e00ff */
[----:B------:R-:W-:-:S13]  /*0c60*/  ISETP.NE.AND P0, PT, R0, 0x7ff, PT ;  /* 0x000007ff0000780c */ /* 0x000fda0003f05270 */
[----:B------:R-:W-:Y:S05]  /*0c70*/  @!P0 BRA `(.L_x_26) ;  /* 0x0000000800488947 */ /* 0x000fea0003800000 */
[----:B------:R-:W-:Y:S01]  /*0c80*/  VIADD R0, R0, 0xfffffc00 ;  /* 0xfffffc0000007836 */ /* 0x000fe20000000000 */
[----:B------:R-:W-:Y:S01]  /*0c90*/  BSSY.RECONVERGENT B1, `(.L_x_27) ;  /* 0x000002f000017945 */ /* 0x000fe20003800200 */
[----:B------:R-:W-:-:S03]  /*0ca0*/  CS2R R18, SRZ ;  /* 0x0000000000127805 */ /* 0x000fc6000001ff00 */
[----:B------:R-:W-:Y:S02]  /*0cb0*/  SHF.R.U32.HI R7, RZ, 0x6, R0 ;  /* 0x00000006ff077819 */ /* 0x000fe40000011600 */
[----:B------:R-:W-:Y:S02]  /*0cc0*/  ISETP.GE.U32.AND P0, PT, R0, 0x80, PT ;  /* 0x000000800000780c */ /* 0x000fe40003f06070 */
[C---:B------:R-:W-:Y:S02]  /*0cd0*/  IADD3 R0, PT, PT, -R7.reuse, 0x13, RZ ;  /* 0x0000001307007810 */ /* 0x040fe40007ffe1ff */
[----:B------:R-:W-:Y:S02]  /*0ce0*/  IADD3 R21, PT, PT, -R7, 0xf, RZ ;  /* 0x0000000f07157810 */ /* 0x000fe40007ffe1ff */
[----:B------:R-:W-:-:S04]  /*0cf0*/  SEL R0, R0, 0x12, P0 ;  /* 0x0000001200007807 */ /* 0x000fc80000000000 */
[----:B------:R-:W-:-:S13]  /*0d00*/  ISETP.GE.AND P0, PT, R21, R0, PT ;  /* 0x000000001500720c */ /* 0x000fda0003f06270 */
[----:B------:R-:W-:Y:S05]  /*0d10*/  @P0 BRA `(.L_x_28) ;  /* 0x0000000000980947 */ /* 0x000fea0003800000 */
[----:B------:R-:W0:Y:S01]  /*0d20*/  LDC.64 R8, c[0x0][0x358] ;  /* 0x0000d600ff087b82 */ /* 0x000e220000000a00 */
[C---:B------:R-:W-:Y:S01]  /*0d30*/  SHF.L.U64.HI R13, R11.reuse, 0xb, R14 ;  /* 0x0000000b0b0d7819 */ /* 0x040fe2000001020e */
[----:B------:R-:W-:Y:S01]  /*0d40*/  BSSY.RECONVERGENT B2, `(.L_x_29) ;  /* 0x0000022000027945 */ /* 0x000fe20003800200 */
[----:B------:R-:W-:Y:S01]  /*0d50*/  IMAD.SHL.U32 R11, R11, 0x800, RZ ;  /* 0x000008000b0b7824 */ /* 0x000fe200078e00ff */
[----:B------:R-:W-:Y:S01]  /*0d60*/  IADD3 R15, PT, PT, RZ, -R7, -R0 ;  /* 0x80000007ff0f7210 */ /* 0x000fe20007ffe800 */
[----:B------:R-:W-:Y:S01]  /*0d70*/  IMAD.MOV.U32 R14, RZ, RZ, RZ ;  /* 0x000000ffff0e7224 */ /* 0x000fe200078e00ff */
[----:B------:R-:W-:Y:S02]  /*0d80*/  CS2R R18, SRZ ;  /* 0x0000000000127805 */ /* 0x000fe4000001ff00 */
[----:B------:R-:W-:Y:S01]  /*0d90*/  LOP3.LUT R13, R13, 0x80000000, RZ, 0xfc, !PT ;  /* 0x800000000d0d7812 */ /* 0x000fe200078efcff */
[----:B------:R-:W1:Y:S06]  /*0da0*/  LDC.64 R2, c[0x4][RZ] ;  /* 0x01000000ff027b82 */ /* 0x000e6c0000000a00 */
.L_x_30:
[----:B0-----:R-:W-:Y:S01]  /*0db0*/  R2UR UR6, R8 ;  /* 0x00000000080672ca */ /* 0x001fe200000e0000 */
[----:B-1----:R-:W-:Y:S01]  /*0dc0*/  IMAD.WIDE R4, R21, 0x8, R2 ;  /* 0x0000000815047825 */ /* 0x002fe200078e0202 */
[----:B------:R-:W-:-:S13]  /*0dd0*/  R2UR UR7, R9 ;  /* 0x00000000090772ca */ /* 0x000fda00000e0000 */
[----:B------:R-:W2:Y:S01]  /*0de0*/  LDG.E.64.CONSTANT R4, desc[UR6][R4.64] ;  /* 0x0000000604047981 */ /* 0x000ea2000c1e9b00 */
[----:B------:R-:W-:Y:S02]  /*0df0*/  VIADD R15, R15, 0x1 ;  /* 0x000000010f0f7836 */ /* 0x000fe40000000000 */
[----:B------:R-:W-:Y:S02]  /*0e00*/  VIADD R21, R21, 0x1 ;  /* 0x0000000115157836 */ /* 0x000fe40000000000 */
[----:B--2---:R-:W-:-:S04]  /*0e10*/  IMAD.WIDE.U32 R18, P2, R4, R11, R18 ;  /* 0x0000000b04127225 */ /* 0x004fc80007840012 */
[----:B------:R-:W-:Y:S02]  /*0e20*/  IMAD R23, R4, R13, RZ ;  /* 0x0000000d04177224 */ /* 0x000fe400078e02ff */
[CC--:B------:R-:W-:Y:S02]  /*0e30*/  IMAD R16, R5.reuse, R11.reuse, RZ ;  /* 0x0000000b05107224 */ /* 0x0c0fe400078e02ff */
[----:B------:R-:W-:Y:S01]  /*0e40*/  IMAD.HI.U32 R25, R5, R11, RZ ;  /* 0x0000000b05197227 */ /* 0x000fe200078e00ff */
[----:B------:R-:W-:-:S03]  /*0e50*/  IADD3 R19, P0, PT, R23, R19, RZ ;  /* 0x0000001317137210 */ /* 0x000fc60007f1e0ff */
[----:B------:R-:W-:Y:S01]  /*0e60*/  IMAD R23, R14, 0x8, R1 ;  /* 0x000000080e177824 */ /* 0x000fe200078e0201 */
[----:B------:R-:W-:Y:S01]  /*0e70*/  IADD3 R19, P1, PT, R16, R19, RZ ;  /* 0x0000001310137210 */ /* 0x000fe20007f3e0ff */
[----:B------:R-:W-:-:S04]  /*0e80*/  IMAD.HI.U32 R16, R4, R13, RZ ;  /* 0x0000000d04107227 */ /* 0x000fc800078e00ff */
[----:B------:R-:W-:Y:S01]  /*0e90*/  IMAD.X R4, RZ, RZ, R16, P2 ;  /* 0x000000ffff047224 */ /* 0x000fe200010e0610 */
[----:B------:R0:W-:Y:S01]  /*0ea0*/  STL.64 [R23], R18 ;  /* 0x0000001217007387 */ /* 0x0001e20000100a00 */
[----:B------:R-:W-:-:S03]  /*0eb0*/  IMAD.HI.U32 R16, R5, R13, RZ ;  /* 0x0000000d05107227 */ /* 0x000fc600078e00ff */
[----:B------:R-:W-:Y:S01]  /*0ec0*/  IADD3.X R4, P0, PT, R25, R4, RZ, P0, !PT ;  /* 0x0000000419047210 */ /* 0x000fe2000071e4ff */
[----:B------:R-:W-:Y:S02]  /*0ed0*/  IMAD R5, R5, R13, RZ ;  /* 0x0000000d05057224 */ /* 0x000fe400078e02ff */
[----:B------:R-:W-:-:S03]  /*0ee0*/  VIADD R14, R14, 0x1 ;  /* 0x000000010e0e7836 */ /* 0x000fc60000000000 */
[----:B------:R-:W-:Y:S01]  /*0ef0*/  IADD3.X R5, P1, PT, R5, R4, RZ, P1, !PT ;  /* 0x0000000405057210 */ /* 0x000fe20000f3e4ff */
[----:B------:R-:W-:Y:S01]  /*0f00*/  IMAD.X R4, RZ, RZ, R16, P0 ;  /* 0x000000ffff047224 */ /* 0x000fe200000e0610 */
[----:B------:R-:W-:-:S03]  /*0f10*/  ISETP.NE.AND P0, PT, R15, -0xf, PT ;  /* 0xfffffff10f00780c */ /* 0x000fc60003f05270 */
[----:B------:R-:W-:Y:S02]  /*0f20*/  IMAD.X R4, RZ, RZ, R4, P1 ;  /* 0x000000ffff047224 */ /* 0x000fe400008e0604 */
[----:B0-----:R-:W-:Y:S02]  /*0f30*/  IMAD.MOV.U32 R18, RZ, RZ, R5 ;  /* 0x000000ffff127224 */ /* 0x001fe400078e0005 */
[----:B------:R-:W-:-:S06]  /*0f40*/  IMAD.MOV.U32 R19, RZ, RZ, R4 ;  /* 0x000000ffff137224 */ /* 0x000fcc00078e0004 */
[----:B------:R-:W-:Y:S05]  /*0f50*/  @P0 BRA `(.L_x_30) ;  /* 0xfffffffc00940947 */ /* 0x000fea000383ffff */
[----:B------:R-:W-:Y:S05]  /*0f60*/  BSYNC.RECONVERGENT B2 ;  /* 0x0000000000027941 */ /* 0x000fea0003800200 */
.L_x_29:
[----:B------:R-:W-:-:S07]  /*0f70*/  IMAD.MOV.U32 R21, RZ, RZ, R0 ;  /* 0x000000ffff157224 */ /* 0x000fce00078e0000 */
.L_x_28:
[----:B------:R-:W-:Y:S05]  /*0f80*/  BSYNC.RECONVERGENT B1 ;  /* 0x0000000000017941 */ /* 0x000fea0003800200 */
.L_x_27:
[----:B------:R-:W-:Y:S01]  /*0f90*/  LOP3.LUT P0, R23, R6, 0x3f, RZ, 0xc0, !PT ;  /* 0x0000003f06177812 */ /* 0x000fe2000780c0ff */
[----:B------:R-:W-:-:S04]  /*0fa0*/  IMAD.IADD R0, R7, 0x1, R21 ;  /* 0x0000000107007824 */ /* 0x000fc800078e0215 */
[----:B------:R-:W-:-:S05]  /*0fb0*/  IMAD.U32 R21, R0, 0x8, R1 ;  /* 0x0000000800157824 */ /* 0x000fca00078e0001 */
[----:B------:R0:W-:Y:S04]  /*0fc0*/  STL.64 [R21+-0x78], R18 ;  /* 0xffff881215007387 */ /* 0x0001e80000100a00 */
[----:B------:R-:W2:Y:S04]  /*0fd0*/  @P0 LDL.64 R8, [R1+0x8] ;  /* 0x0000080001080983 */ /* 0x000ea80000100a00 */
[----:B------:R-:W3:Y:S04]  /*0fe0*/  LDL.64 R2, [R1+0x10] ;  /* 0x0000100001027983 */ /* 0x000ee80000100a00 */
[----:B------:R-:W4:Y:S01]  /*0ff0*/  LDL.64 R4, [R1+0x18] ;  /* 0x0000180001047983 */ /* 0x000f220000100a00 */
[----:B------:R-:W-:Y:S01]  /*1000*/  @P0 LOP3.LUT R0, R23, 0x3f, RZ, 0x3c, !PT ;  /* 0x0000003f17000812 */ /* 0x000fe200078e3cff */
[----:B------:R-:W-:Y:S01]  /*1010*/  BSSY.RECONVERGENT B1, `(.L_x_31) ;  /* 0x0000034000017945 */ /* 0x000fe20003800200 */
[----:B--2---:R-:W-:-:S02]  /*1020*/  @P0 SHF.R.U64 R7, R8, 0x1, R9 ;  /* 0x0000000108070819 */ /* 0x004fc40000001209 */
[----:B------:R-:W-:Y:S02]  /*1030*/  @P0 SHF.R.U32.HI R9, RZ, 0x1, R9 ;  /* 0x00000001ff090819 */ /* 0x000fe40000011609 */
[CC--:B---3--:R-:W-:Y:S02]  /*1040*/  @P0 SHF.L.U32 R11, R2.reuse, R23.reuse, RZ ;  /* 0x00000017020b0219 */ /* 0x0c8fe400000006ff */
[----:B------:R-:W-:Y:S02]  /*1050*/  @P0 SHF.R.U64 R6, R7, R0, R9 ;  /* 0x0000000007060219 */ /* 0x000fe40000001209 */
[--C-:B------:R-:W-:Y:S02]  /*1060*/  @P0 SHF.R.U32.HI R15, RZ, 0x1, R3.reuse ;  /* 0x00000001ff0f0819 */ /* 0x100fe40000011603 */
[C-C-:B------:R-:W-:Y:S02]  /*1070*/  @P0 SHF.R.U64 R13, R2.reuse, 0x1, R3.reuse ;  /* 0x00000001020d0819 */ /* 0x140fe40000001203 */
[----:B------:R-:W-:-:S02]  /*1080*/  @P0 SHF.L.U64.HI R8, R2, R23, R3 ;  /* 0x0000001702080219 */ /* 0x000fc40000010203 */
[----:B------:R-:W-:Y:S02]  /*1090*/  @P0 SHF.R.U32.HI R7, RZ, R0, R9 ;  /* 0x00000000ff070219 */ /* 0x000fe40000011609 */
[----:B------:R-:W-:Y:S02]  /*10a0*/  @P0 LOP3.LUT R2, R11, R6, RZ, 0xfc, !PT ;  /* 0x000000060b020212 */ /* 0x000fe400078efcff */
[----:B----4-:R-:W-:Y:S02]  /*10b0*/  @P0 SHF.L.U32 R9, R4, R23, RZ ;  /* 0x0000001704090219 */ /* 0x010fe400000006ff */
[----:B------:R-:W-:Y:S02]  /*10c0*/  @P0 SHF.R.U64 R14, R13, R0, R15 ;  /* 0x000000000d0e0219 */ /* 0x000fe4000000120f */
[----:B------:R-:W-:Y:S01]  /*10d0*/  @P0 LOP3.LUT R3, R8, R7, RZ, 0xfc, !PT ;  /* 0x0000000708030212 */ /* 0x000fe200078efcff */
[----:B------:R-:W-:Y:S01]  /*10e0*/  IMAD.SHL.U32 R8, R2, 0x4, RZ ;  /* 0x0000000402087824 */ /* 0x000fe200078e00ff */
[----:B------:R-:W-:-:S02]  /*10f0*/  @P0 SHF.L.U64.HI R7, R4, R23, R5 ;  /* 0x0000001704070219 */ /* 0x000fc40000010205 */
[----:B------:R-:W-:Y:S02]  /*1100*/  @P0 LOP3.LUT R4, R9, R14, RZ, 0xfc, !PT ;  /* 0x0000000e09040212 */ /* 0x000fe400078efcff */
[----:B------:R-:W-:Y:S02]  /*1110*/  @P0 SHF.R.U32.HI R0, RZ, R0, R15 ;  /* 0x00000000ff000219 */ /* 0x000fe4000001160f */
[----:B------:R-:W-:Y:S02]  /*1120*/  SHF.L.U64.HI R9, R2, 0x2, R3 ;  /* 0x0000000202097819 */ /* 0x000fe40000010203 */
[----:B------:R-:W-:Y:S02]  /*1130*/  @P0 LOP3.LUT R5, R7, R0, RZ, 0xfc, !PT ;  /* 0x0000000007050212 */ /* 0x000fe400078efcff */
[----:B------:R-:W-:Y:S02]  /*1140*/  SHF.L.W.U32.HI R3, R3, 0x2, R4 ;  /* 0x0000000203037819 */ /* 0x000fe40000010e04 */
[----:B------:R-:W-:-:S02]  /*1150*/  IADD3 RZ, P0, PT, RZ, -R8, RZ ;  /* 0x80000008ffff7210 */ /* 0x000fc40007f1e0ff */
[----:B------:R-:W-:Y:S02]  /*1160*/  LOP3.LUT R0, RZ, R9, RZ, 0x33, !PT ;  /* 0x00000009ff007212 */ /* 0x000fe400078e33ff */
[----:B------:R-:W-:Y:S02]  /*1170*/  SHF.L.W.U32.HI R4, R4, 0x2, R5 ;  /* 0x0000000204047819 */ /* 0x000fe40000010e05 */
[----:B------:R-:W-:Y:S02]  /*1180*/  LOP3.LUT R2, RZ, R3, RZ, 0x33, !PT ;  /* 0x00000003ff027212 */ /* 0x000fe400078e33ff */
[----:B------:R-:W-:Y:S02]  /*1190*/  IADD3.X R6, P0, PT, RZ, R0, RZ, P0, !PT ;  /* 0x00000000ff067210 */ /* 0x000fe4000071e4ff */
[----:B------:R-:W-:Y:S02]  /*11a0*/  LOP3.LUT R7, RZ, R4, RZ, 0x33, !PT ;  /* 0x00000004ff077212 */ /* 0x000fe400078e33ff */
[----:B------:R-:W-:-:S02]  /*11b0*/  IADD3.X R0, P1, PT, RZ, R2, RZ, P0, !PT ;  /* 0x00000002ff007210 */ /* 0x000fc4000073e4ff */
[----:B------:R-:W-:-:S03]  /*11c0*/  ISETP.GT.U32.AND P2, PT, R3, -0x1, PT ;  /* 0xffffffff0300780c */ /* 0x000fc60003f44070 */
[----:B------:R-:W-:Y:S01]  /*11d0*/  IMAD.X R7, RZ, RZ, R7, P1 ;  /* 0x000000ffff077224 */ /* 0x000fe200008e0607 */
[----:B------:R-:W-:-:S04]  /*11e0*/  ISETP.GT.AND.EX P0, PT, R4, -0x1, PT, P2 ;  /* 0xffffffff0400780c */ /* 0x000fc80003f04320 */
[----:B------:R-:W-:Y:S02]  /*11f0*/  SEL R2, R4, R7, P0 ;  /* 0x0000000704027207 */ /* 0x000fe40000000000 */
[----:B------:R-:W-:Y:S02]  /*1200*/  SEL R13, R3, R0, P0 ;  /* 0x00000000030d7207 */ /* 0x000fe40000000000 */
[----:B------:R-:W-:Y:S02]  /*1210*/  ISETP.NE.U32.AND P1, PT, R2, RZ, PT ;  /* 0x000000ff0200720c */ /* 0x000fe40003f25070 */
[----:B------:R-:W-:Y:S02]  /*1220*/  SEL R9, R9, R6, P0 ;  /* 0x0000000609097207 */ /* 0x000fe40000000000 */
[----:B------:R-:W-:Y:S01]  /*1230*/  SEL R3, R13, R2, !P1 ;  /* 0x000000020d037207 */ /* 0x000fe20004800000 */
[----:B------:R-:W-:-:S05]  /*1240*/  @!P0 IMAD.MOV R8, RZ, RZ, -R8 ;  /* 0x000000ffff088224 */ /* 0x000fca00078e0a08 */
[----:B------:R-:W1:Y:S02]  /*1250*/  FLO.U32 R3, R3 ;  /* 0x0000000300037300 */ /* 0x000e6400000e0000 */
[C---:B-1----:R-:W-:Y:S02]  /*1260*/  IADD3 R7, PT, PT, -R3.reuse, 0x1f, RZ ;  /* 0x0000001f03077810 */ /* 0x042fe40007ffe1ff */
[----:B------:R-:W-:-:S03]  /*1270*/  IADD3 R0, PT, PT, -R3, 0x3f, RZ ;  /* 0x0000003f03007810 */ /* 0x000fc60007ffe1ff */
[----:B------:R-:W-:-:S05]  /*1280*/  @P1 IMAD.MOV R0, RZ, RZ, R7 ;  /* 0x000000ffff001224 */ /* 0x000fca00078e0207 */
[----:B------:R-:W-:-:S13]  /*1290*/  ISETP.NE.AND P1, PT, R0, RZ, PT ;  /* 0x000000ff0000720c */ /* 0x000fda0003f25270 */
[----:B0-----:R-:W-:Y:S05]  /*12a0*/  @!P1 BRA `(.L_x_32) ;  /* 0x0000000000289947 */ /* 0x001fea0003800000 */
[--C-:B------:R-:W-:Y:S02]  /*12b0*/  SHF.R.U64 R7, R8, 0x1, R9.reuse ;  /* 0x0000000108077819 */ /* 0x100fe40000001209 */
[C---:B------:R-:W-:Y:S02]  /*12c0*/  LOP3.LUT R3, R0.reuse, 0x3f, RZ, 0xc0, !PT ;  /* 0x0000003f00037812 */ /* 0x040fe400078ec0ff */
[----:B------:R-:W-:Y:S02]  /*12d0*/  SHF.R.U32.HI R9, RZ, 0x1, R9 ;  /* 0x00000001ff097819 */ /* 0x000fe40000011609 */
[----:B------:R-:W-:Y:S02]  /*12e0*/  LOP3.LUT R6, R0, 0x3f, RZ, 0xc, !PT ;  /* 0x0000003f00067812 */ /* 0x000fe400078e0cff */
[CC--:B------:R-:W-:Y:S02]  /*12f0*/  SHF.L.U64.HI R11, R13.reuse, R3.reuse, R2 ;  /* 0x000000030d0b7219 */ /* 0x0c0fe40000010202 */
[----:B------:R-:W-:-:S02]  /*1300*/  SHF.L.U32 R3, R13, R3, RZ ;  /* 0x000000030d037219 */ /* 0x000fc400000006ff */
[-CC-:B------:R-:W-:Y:S02]  /*1310*/  SHF.R.U64 R2, R7, R6.reuse, R9.reuse ;  /* 0x0000000607027219 */ /* 0x180fe40000001209 */
[----:B------:R-:W-:Y:S02]  /*1320*/  SHF.R.U32.HI R6, RZ, R6, R9 ;  /* 0x00000006ff067219 */ /* 0x000fe40000011609 */
[----:B------:R-:W-:Y:S02]  /*1330*/  LOP3.LUT R13, R3, R2, RZ, 0xfc, !PT ;  /* 0x00000002030d7212 */ /* 0x000fe400078efcff */
[----:B------:R-:W-:-:S07]  /*1340*/  LOP3.LUT R2, R11, R6, RZ, 0xfc, !PT ;  /* 0x000000060b027212 */ /* 0x000fce00078efcff */
.L_x_32:
[----:B------:R-:W-:Y:S05]  /*1350*/  BSYNC.RECONVERGENT B1 ;  /* 0x0000000000017941 */ /* 0x000fea0003800200 */
.L_x_31:
[----:B------:R-:W-:Y:S01]  /*1360*/  IMAD.WIDE.U32 R8, R13, 0x2168c235, RZ ;  /* 0x2168c2350d087825 */ /* 0x000fe200078e00ff */
[----:B------:R-:W-:-:S03]  /*1370*/  SHF.R.U32.HI R5, RZ, 0x1e, R5 ;  /* 0x0000001eff057819 */ /* 0x000fc60000011605 */
[----:B------:R-:W-:Y:S01]  /*1380*/  IMAD.MOV.U32 R6, RZ, RZ, R9 ;  /* 0x000000ffff067224 */ /* 0x000fe200078e0009 */
[----:B------:R-:W-:Y:S01]  /*1390*/  IADD3 RZ, P1, PT, R8, R8, RZ ;  /* 0x0000000808ff7210 */ /* 0x000fe20007f3e0ff */
[----:B------:R-:W-:Y:S01]  /*13a0*/  IMAD.MOV.U32 R7, RZ, RZ, RZ ;  /* 0x000000ffff077224 */ /* 0x000fe200078e00ff */
[----:B------:R-:W-:Y:S01]  /*13b0*/  LEA.HI R4, R4, R5, RZ, 0x1 ;  /* 0x0000000504047211 */ /* 0x000fe200078f08ff */
[----:B------:R-:W-:-:S04]  /*13c0*/  IMAD.HI.U32 R3, R2, -0x36f0255e, RZ ;  /* 0xc90fdaa202037827 */ /* 0x000fc800078e00ff */
[----:B------:R-:W-:-:S04]  /*13d0*/  IMAD.WIDE.U32 R6, R13, -0x36f0255e, R6 ;  /* 0xc90fdaa20d067825 */ /* 0x000fc800078e0006 */
[C---:B------:R-:W-:Y:S02]  /*13e0*/  IMAD R9, R2.reuse, -0x36f0255e, RZ ;  /* 0xc90fdaa202097824 */ /* 0x040fe400078e02ff */
[----:B------:R-:W-:-:S04]  /*13f0*/  IMAD.WIDE.U32 R6, P2, R2, 0x2168c235, R6 ;  /* 0x2168c23502067825 */ /* 0x000fc80007840006 */
[----:B------:R-:W-:Y:S01]  /*1400*/  IMAD.X R2, RZ, RZ, R3, P2 ;  /* 0x000000ffff027224 */ /* 0x000fe200010e0603 */
[----:B------:R-:W-:Y:S02]  /*1410*/  IADD3 R3, P2, PT, R9, R7, RZ ;  /* 0x0000000709037210 */ /* 0x000fe40007f5e0ff */
[----:B------:R-:W-:Y:S02]  /*1420*/  IADD3.X RZ, P1, PT, R6, R6, RZ, P1, !PT ;  /* 0x0000000606ff7210 */ /* 0x000fe40000f3e4ff */
[C---:B------:R-:W-:Y:S01]  /*1430*/  ISETP.GT.U32.AND P3, PT, R3.reuse, RZ, PT ;  /* 0x000000ff0300720c */ /* 0x040fe20003f64070 */
[----:B------:R-:W-:Y:S01]  /*1440*/  IMAD.X R2, RZ, RZ, R2, P2 ;  /* 0x000000ffff027224 */ /* 0x000fe200010e0602 */
[----:B------:R-:W-:-:S04]  /*1450*/  IADD3.X R6, P2, PT, R3, R3, RZ, P1, !PT ;  /* 0x0000000303067210 */ /* 0x000fc80000f5e4ff */
[C---:B------:R-:W-:Y:S01]  /*1460*/  ISETP.GT.AND.EX P1, PT, R2.reuse, RZ, PT, P3 ;  /* 0x000000ff0200720c */ /* 0x040fe20003f24330 */
[----:B------:R-:W-:-:S03]  /*1470*/  IMAD.X R7, R2, 0x1, R2, P2 ;  /* 0x0000000102077824 */ /* 0x000fc600010e0602 */
[----:B------:R-:W-:Y:S02]  /*1480*/  SEL R6, R6, R3, P1 ;  /* 0x0000000306067207 */ /* 0x000fe40000800000 */
[----:B------:R-:W-:Y:S02]  /*1490*/  SEL R3, R7, R2, P1 ;  /* 0x0000000207037207 */ /* 0x000fe40000800000 */
[----:B------:R-:W-:Y:S02]  /*14a0*/  IADD3 R2, P2, PT, R6, 0x1, RZ ;  /* 0x0000000106027810 */ /* 0x000fe40007f5e0ff */
[----:B------:R-:W-:Y:S02]  /*14b0*/  SEL R7, RZ, 0xffffffff, !P1 ;  /* 0xffffffffff077807 */ /* 0x000fe40004800000 */
[----:B------:R-:W-:Y:S01]  /*14c0*/  LOP3.LUT P1, R17, R17, 0x80000000, RZ, 0xc0, !PT ;  /* 0x8000000011117812 */ /* 0x000fe2000782c0ff */
[----:B------:R-:W-:Y:S02]  /*14d0*/  IMAD.X R3, RZ, RZ, R3, P2 ;  /* 0x000000ffff037224 */ /* 0x000fe400010e0603 */
[----:B------:R-:W-:Y:S01]  /*14e0*/  IMAD.IADD R0, R7, 0x1, -R0 ;  /* 0x0000000107007824 */ /* 0x000fe200078e0a00 */
[----:B------:R-:W-:-:S02]  /*14f0*/  @!P0 LOP3.LUT R17, R17, 0x80000000, RZ, 0x3c, !PT ;  /* 0x8000000011118812 */ /* 0x000fc400078e3cff */
[----:B------:R-:W-:Y:S01]  /*1500*/  SHF.R.U64 R2, R2, 0xa, R3 ;  /* 0x0000000a02027819 */ /* 0x000fe20000001203 */
[----:B------:R-:W-:-:S03]  /*1510*/  IMAD.SHL.U32 R0, R0, 0x100000, RZ ;  /* 0x0010000000007824 */ /* 0x000fc600078e00ff */
[----:B------:R-:W-:-:S03]  /*1520*/  IADD3 R2, P2, PT, R2, 0x1, RZ ;  /* 0x0000000102027810 */ /* 0x000fc60007f5e0ff */
[----:B------:R-:W-:Y:S01]  /*1530*/  @P1 IMAD.MOV R4, RZ, RZ, -R4 ;  /* 0x000000ffff041224 */ /* 0x000fe200078e0a04 */
[----:B------:R-:W-:-:S04]  /*1540*/  LEA.HI.X R3, R3, RZ, RZ, 0x16, P2 ;  /* 0x000000ff03037211 */ /* 0x000fc800010fb4ff */
[--C-:B------:R-:W-:Y:S02]  /*1550*/  SHF.R.U64 R2, R2, 0x1, R3.reuse ;  /* 0x0000000102027819 */ /* 0x100fe40000001203 */
[----:B------:R-:W-:Y:S02]  /*1560*/  SHF.R.U32.HI R3, RZ, 0x1, R3 ;  /* 0x00000001ff037819 */ /* 0x000fe40000011603 */
[----:B------:R-:W-:-:S04]  /*1570*/  IADD3 R11, P2, P3, RZ, RZ, R2 ;  /* 0x000000ffff0b7210 */ /* 0x000fc80007b5e002 */
[----:B------:R-:W-:-:S04]  /*1580*/  IADD3.X R0, PT, PT, R0, 0x3fe00000, R3, P2, P3 ;  /* 0x3fe0000000007810 */ /* 0x000fc800017e6403 */
[----:B------:R-:W-:-:S07]  /*1590*/  LOP3.LUT R14, R0, R17, RZ, 0xfc, !PT ;  /* 0x00000011000e7212 */ /* 0x000fce00078efcff */
.L_x_26:
[----:B------:R-:W-:Y:S02]  /*15a0*/  IMAD.MOV.U32 R13, RZ, RZ, 0x0 ;  /* 0x00000000ff0d7424 */ /* 0x000fe400078e00ff */
[----:B------:R-:W-:Y:S02]  /*15b0*/  IMAD.MOV.U32 R0, RZ, RZ, R4 ;  /* 0x000000ffff007224 */ /* 0x000fe400078e0004 */
[----:B------:R-:W-:Y:S02]  /*15c0*/  IMAD.MOV.U32 R2, RZ, RZ, R11 ;  /* 0x000000ffff027224 */ /* 0x000fe400078e000b */
[----:B------:R-:W-:Y:S01]  /*15d0*/  IMAD.MOV.U32 R3, RZ, RZ, R14 ;  /* 0x000000ffff037224 */ /* 0x000fe200078e000e */
[----:B------:R-:W-:Y:S06]  /*15e0*/  RET.REL.NODEC R12 `(_Z9init_linePfS_i) ;  /* 0xffffffe80c847950 */ /* 0x000fec0003c3ffff */
.L_x_33:
        /* <DEDUP_REMOVED lines=9> */
.L_x_35:


//--------------------- .nv.global.init           --------------------------
	.section	.nv.global.init,"aw",@progbits
	.align	16
.nv.global.init:
	.type		__cudart_sin_cos_coeffs,@object
	.size		__cudart_sin_cos_coeffs,(__cudart_i2opi_d - __cudart_sin_cos_coeffs)
__cudart_sin_cos_coeffs:
        /*0000*/ 	.byte	0x46, 0xd2, 0xb0, 0x2c, 0xf1, 0xe5, 0x5a, 0xbe, 0x92, 0xe3, 0xac, 0x69, 0xe3, 0x1d, 0xc7, 0x3e
        /*0010*/ 	.byte	0xa1, 0x62, 0xdb, 0x19, 0xa0, 0x01, 0x2a, 0xbf, 0x18, 0x08, 0x11, 0x11, 0x11, 0x11, 0x81, 0x3f
        /*0020*/ 	.byte	0x54, 0x55, 0x55, 0x55, 0x55, 0x55, 0xc5, 0xbf, 0x00, 0x00, 0x00, 0x00, 0x00, 0x00, 0x00, 0x00
        /*0030*/ 	.byte	0x00, 0x00, 0x00, 0x00, 0x00, 0x00, 0x00, 0x00, 0x64, 0x81, 0xfd, 0x20, 0x83, 0xff, 0xa8, 0xbd
        /*0040*/ 	.byte	0x28, 0x85, 0xef, 0xc1, 0xa7, 0xee, 0x21, 0x3e, 0xd9, 0xe6, 0x06, 0x8e, 0x4f, 0x7e, 0x92, 0xbe
        /*0050*/ 	.byte	0xe9, 0xbc, 0xdd, 0x19, 0xa0, 0x01, 0xfa, 0x3e, 0x47, 0x5d, 0xc1, 0x16, 0x6c, 0xc1, 0x56, 0xbf
        /*0060*/ 	.byte	0x51, 0x55, 0x55, 0x55, 0x55, 0x55, 0xa5, 0x3f, 0x00, 0x00, 0x00, 0x00, 0x00, 0x00, 0xe0, 0xbf
        /*0070*/ 	.byte	0x00, 0x00, 0x00, 0x00, 0x00, 0x00, 0xf0, 0x3f, 0x00, 0x00, 0x00, 0x00, 0x00, 0x00, 0x00, 0x00
	.type		__cudart_i2opi_d,@object
	.size		__cudart_i2opi_d,(.L_0 - __cudart_i2opi_d)
__cudart_i2opi_d:
        /* <DEDUP_REMOVED lines=9> */
.L_0:


//--------------------- .nv.shared.reserved.0     --------------------------
	.section	.nv.shared.reserved.0,"aw",@nobits
	.weak		__nv_reservedSMEM_offset_0_alias
	.size		__nv_reservedSMEM_offset_0_alias, 0, 64
	.other		__nv_reservedSMEM_offset_0_alias,@"STO_CUDA_RESERVED_SHARED STV_DEFAULT"
__nv_reservedSMEM_offset_0_alias:
	.zero		0
	.zero		64


//--------------------- .nv.constant0._Z6updatePfS_S_ii --------------------------
	.section	.nv.constant0._Z6updatePfS_S_ii,"a",@progbits
	.sectionflags	@""
	.align	4
.nv.constant0._Z6updatePfS_S_ii:
	.zero		928


//--------------------- .nv.constant0._Z9init_linePfS_i --------------------------
	.section	.nv.constant0._Z9init_linePfS_i,"a",@progbits
	.sectionflags	@""
	.align	4
.nv.constant0._Z9init_linePfS_i:
	.zero		916


//--------------------- SYMBOLS --------------------------

	.type		.nv.reservedSmem.offset0,@object
	.size		.nv.reservedSmem.offset0,0x4
